//
// Generated by NVIDIA NVVM Compiler
//
// Compiler Build ID: CL-36424714
// Cuda compilation tools, release 13.0, V13.0.88
// Based on NVVM 20.0.0
//

.version 9.0
.target sm_100
.address_size 64

	// .globl	_Z27convolution_3d_basic_kernelPKfS0_Pfiiiiiiiii
.extern .shared .align 16 .b8 shared_mem[];

.visible .entry _Z27convolution_3d_basic_kernelPKfS0_Pfiiiiiiiii(
	.param .u64 .ptr .align 1 _Z27convolution_3d_basic_kernelPKfS0_Pfiiiiiiiii_param_0,
	.param .u64 .ptr .align 1 _Z27convolution_3d_basic_kernelPKfS0_Pfiiiiiiiii_param_1,
	.param .u64 .ptr .align 1 _Z27convolution_3d_basic_kernelPKfS0_Pfiiiiiiiii_param_2,
	.param .u32 _Z27convolution_3d_basic_kernelPKfS0_Pfiiiiiiiii_param_3,
	.param .u32 _Z27convolution_3d_basic_kernelPKfS0_Pfiiiiiiiii_param_4,
	.param .u32 _Z27convolution_3d_basic_kernelPKfS0_Pfiiiiiiiii_param_5,
	.param .u32 _Z27convolution_3d_basic_kernelPKfS0_Pfiiiiiiiii_param_6,
	.param .u32 _Z27convolution_3d_basic_kernelPKfS0_Pfiiiiiiiii_param_7,
	.param .u32 _Z27convolution_3d_basic_kernelPKfS0_Pfiiiiiiiii_param_8,
	.param .u32 _Z27convolution_3d_basic_kernelPKfS0_Pfiiiiiiiii_param_9,
	.param .u32 _Z27convolution_3d_basic_kernelPKfS0_Pfiiiiiiiii_param_10,
	.param .u32 _Z27convolution_3d_basic_kernelPKfS0_Pfiiiiiiiii_param_11
)
{
	.reg .pred 	%p<65>;
	.reg .b32 	%r<89>;
	.reg .b32 	%f<101>;
	.reg .b64 	%rd<28>;

	ld.param.u64 	%rd9, [_Z27convolution_3d_basic_kernelPKfS0_Pfiiiiiiiii_param_0];
	ld.param.u64 	%rd10, [_Z27convolution_3d_basic_kernelPKfS0_Pfiiiiiiiii_param_1];
	ld.param.u32 	%r26, [_Z27convolution_3d_basic_kernelPKfS0_Pfiiiiiiiii_param_4];
	ld.param.u32 	%r27, [_Z27convolution_3d_basic_kernelPKfS0_Pfiiiiiiiii_param_5];
	ld.param.u32 	%r29, [_Z27convolution_3d_basic_kernelPKfS0_Pfiiiiiiiii_param_7];
	ld.param.u32 	%r30, [_Z27convolution_3d_basic_kernelPKfS0_Pfiiiiiiiii_param_8];
	ld.param.u32 	%r33, [_Z27convolution_3d_basic_kernelPKfS0_Pfiiiiiiiii_param_9];
	ld.param.u32 	%r34, [_Z27convolution_3d_basic_kernelPKfS0_Pfiiiiiiiii_param_10];
	ld.param.u32 	%r32, [_Z27convolution_3d_basic_kernelPKfS0_Pfiiiiiiiii_param_11];
	cvta.to.global.u64 	%rd1, %rd10;
	cvta.to.global.u64 	%rd2, %rd9;
	mov.u32 	%r35, %ctaid.x;
	mov.u32 	%r36, %ntid.x;
	mov.u32 	%r37, %tid.x;
	mad.lo.s32 	%r1, %r35, %r36, %r37;
	mov.u32 	%r38, %ctaid.y;
	mov.u32 	%r39, %ntid.y;
	mov.u32 	%r40, %tid.y;
	mad.lo.s32 	%r41, %r38, %r39, %r40;
	mov.u32 	%r42, %ctaid.z;
	mov.u32 	%r43, %ntid.z;
	mov.u32 	%r44, %tid.z;
	mad.lo.s32 	%r3, %r42, %r43, %r44;
	setp.ge.s32 	%p2, %r1, %r32;
	setp.ge.s32 	%p3, %r41, %r34;
	or.pred  	%p4, %p2, %p3;
	setp.ge.s32 	%p5, %r3, %r33;
	or.pred  	%p6, %p5, %p4;
	@%p6 bra 	$L__BB0_47;
	ld.param.u32 	%r81, [_Z27convolution_3d_basic_kernelPKfS0_Pfiiiiiiiii_param_6];
	min.s32 	%r45, %r81, %r29;
	mov.f32 	%f79, 0f00000000;
	min.s32 	%r46, %r45, %r30;
	setp.lt.s32 	%p7, %r46, 1;
	@%p7 bra 	$L__BB0_46;
	and.b32  	%r4, %r30, 7;
	and.b32  	%r5, %r30, 2147483640;
	mov.f32 	%f79, 0f00000000;
	mov.b32 	%r83, 0;
$L__BB0_3:
	add.s32 	%r7, %r83, %r3;
	mul.lo.s32 	%r8, %r7, %r26;
	mov.b32 	%r84, 0;
$L__BB0_4:
	ld.param.u32 	%r80, [_Z27convolution_3d_basic_kernelPKfS0_Pfiiiiiiiii_param_3];
	setp.lt.s32 	%p8, %r7, %r80;
	setp.lt.u32 	%p9, %r30, 8;
	add.s32 	%r50, %r84, %r41;
	setp.lt.s32 	%p10, %r50, %r26;
	and.pred  	%p1, %p8, %p10;
	add.s32 	%r51, %r50, %r8;
	mul.lo.s32 	%r10, %r51, %r27;
	mad.lo.s32 	%r52, %r83, %r29, %r84;
	mul.lo.s32 	%r11, %r52, %r30;
	mov.b32 	%r87, 0;
	@%p9 bra 	$L__BB0_23;
	mov.b32 	%r85, 0;
	not.pred 	%p12, %p1;
$L__BB0_6:
	.pragma "nounroll";
	add.s32 	%r13, %r85, %r1;
	setp.ge.s32 	%p11, %r13, %r27;
	add.s32 	%r54, %r13, %r10;
	mul.wide.s32 	%rd11, %r54, 4;
	add.s64 	%rd3, %rd2, %rd11;
	add.s32 	%r55, %r85, %r11;
	mul.wide.s32 	%rd12, %r55, 4;
	add.s64 	%rd4, %rd1, %rd12;
	or.pred  	%p13, %p12, %p11;
	@%p13 bra 	$L__BB0_8;
	ld.global.f32 	%f44, [%rd3];
	ld.global.f32 	%f45, [%rd4];
	fma.rn.f32 	%f79, %f44, %f45, %f79;
$L__BB0_8:
	add.s32 	%r56, %r13, 1;
	setp.ge.s32 	%p14, %r56, %r27;
	or.pred  	%p16, %p12, %p14;
	@%p16 bra 	$L__BB0_10;
	ld.global.f32 	%f46, [%rd3+4];
	ld.global.f32 	%f47, [%rd4+4];
	fma.rn.f32 	%f79, %f46, %f47, %f79;
$L__BB0_10:
	add.s32 	%r57, %r13, 2;
	setp.ge.s32 	%p17, %r57, %r27;
	or.pred  	%p19, %p12, %p17;
	@%p19 bra 	$L__BB0_12;
	ld.global.f32 	%f48, [%rd3+8];
	ld.global.f32 	%f49, [%rd4+8];
	fma.rn.f32 	%f79, %f48, %f49, %f79;
$L__BB0_12:
	add.s32 	%r58, %r13, 3;
	setp.ge.s32 	%p20, %r58, %r27;
	or.pred  	%p22, %p12, %p20;
	@%p22 bra 	$L__BB0_14;
	ld.global.f32 	%f50, [%rd3+12];
	ld.global.f32 	%f51, [%rd4+12];
	fma.rn.f32 	%f79, %f50, %f51, %f79;
$L__BB0_14:
	add.s32 	%r59, %r13, 4;
	setp.ge.s32 	%p23, %r59, %r27;
	or.pred  	%p25, %p12, %p23;
	@%p25 bra 	$L__BB0_16;
	ld.global.f32 	%f52, [%rd3+16];
	ld.global.f32 	%f53, [%rd4+16];
	fma.rn.f32 	%f79, %f52, %f53, %f79;
$L__BB0_16:
	add.s32 	%r60, %r13, 5;
	setp.ge.s32 	%p26, %r60, %r27;
	or.pred  	%p28, %p12, %p26;
	@%p28 bra 	$L__BB0_18;
	ld.global.f32 	%f54, [%rd3+20];
	ld.global.f32 	%f55, [%rd4+20];
	fma.rn.f32 	%f79, %f54, %f55, %f79;
$L__BB0_18:
	add.s32 	%r61, %r13, 6;
	setp.ge.s32 	%p29, %r61, %r27;
	or.pred  	%p31, %p12, %p29;
	@%p31 bra 	$L__BB0_20;
	ld.global.f32 	%f56, [%rd3+24];
	ld.global.f32 	%f57, [%rd4+24];
	fma.rn.f32 	%f79, %f56, %f57, %f79;
$L__BB0_20:
	add.s32 	%r62, %r13, 7;
	setp.ge.s32 	%p32, %r62, %r27;
	or.pred  	%p34, %p12, %p32;
	@%p34 bra 	$L__BB0_22;
	ld.global.f32 	%f58, [%rd3+28];
	ld.global.f32 	%f59, [%rd4+28];
	fma.rn.f32 	%f79, %f58, %f59, %f79;
$L__BB0_22:
	add.s32 	%r85, %r85, 8;
	setp.ne.s32 	%p35, %r85, %r5;
	mov.u32 	%r87, %r5;
	@%p35 bra 	$L__BB0_6;
$L__BB0_23:
	setp.eq.s32 	%p36, %r4, 0;
	@%p36 bra 	$L__BB0_44;
	add.s32 	%r63, %r4, -1;
	setp.lt.u32 	%p37, %r63, 3;
	@%p37 bra 	$L__BB0_34;
	add.s32 	%r16, %r87, %r1;
	setp.ge.s32 	%p38, %r16, %r27;
	not.pred 	%p39, %p1;
	add.s32 	%r65, %r16, %r10;
	mul.wide.s32 	%rd13, %r65, 4;
	add.s64 	%rd5, %rd2, %rd13;
	add.s32 	%r66, %r87, %r11;
	mul.wide.s32 	%rd14, %r66, 4;
	add.s64 	%rd6, %rd1, %rd14;
	or.pred  	%p40, %p39, %p38;
	@%p40 bra 	$L__BB0_27;
	ld.global.f32 	%f61, [%rd5];
	ld.global.f32 	%f62, [%rd6];
	fma.rn.f32 	%f79, %f61, %f62, %f79;
$L__BB0_27:
	add.s32 	%r67, %r16, 1;
	setp.ge.s32 	%p41, %r67, %r27;
	or.pred  	%p43, %p39, %p41;
	@%p43 bra 	$L__BB0_29;
	ld.global.f32 	%f63, [%rd5+4];
	ld.global.f32 	%f64, [%rd6+4];
	fma.rn.f32 	%f79, %f63, %f64, %f79;
$L__BB0_29:
	add.s32 	%r68, %r16, 2;
	setp.ge.s32 	%p44, %r68, %r27;
	or.pred  	%p46, %p39, %p44;
	@%p46 bra 	$L__BB0_31;
	ld.global.f32 	%f65, [%rd5+8];
	ld.global.f32 	%f66, [%rd6+8];
	fma.rn.f32 	%f79, %f65, %f66, %f79;
$L__BB0_31:
	add.s32 	%r69, %r16, 3;
	setp.ge.s32 	%p47, %r69, %r27;
	or.pred  	%p49, %p39, %p47;
	@%p49 bra 	$L__BB0_33;
	ld.global.f32 	%f67, [%rd5+12];
	ld.global.f32 	%f68, [%rd6+12];
	fma.rn.f32 	%f79, %f67, %f68, %f79;
$L__BB0_33:
	add.s32 	%r87, %r87, 4;
$L__BB0_34:
	and.b32  	%r70, %r30, 3;
	setp.eq.s32 	%p50, %r70, 0;
	@%p50 bra 	$L__BB0_44;
	setp.eq.s32 	%p51, %r70, 1;
	@%p51 bra 	$L__BB0_41;
	add.s32 	%r19, %r87, %r1;
	setp.ge.s32 	%p52, %r19, %r27;
	not.pred 	%p53, %p1;
	add.s32 	%r71, %r19, %r10;
	mul.wide.s32 	%rd15, %r71, 4;
	add.s64 	%rd7, %rd2, %rd15;
	or.pred  	%p54, %p53, %p52;
	@%p54 bra 	$L__BB0_38;
	ld.global.f32 	%f70, [%rd7];
	add.s32 	%r72, %r87, %r11;
	mul.wide.s32 	%rd16, %r72, 4;
	add.s64 	%rd17, %rd1, %rd16;
	ld.global.f32 	%f71, [%rd17];
	fma.rn.f32 	%f79, %f70, %f71, %f79;
$L__BB0_38:
	add.s32 	%r73, %r19, 1;
	setp.ge.s32 	%p55, %r73, %r27;
	or.pred  	%p57, %p53, %p55;
	@%p57 bra 	$L__BB0_40;
	ld.global.f32 	%f72, [%rd7+4];
	add.s32 	%r74, %r87, %r11;
	mul.wide.s32 	%rd18, %r74, 4;
	add.s64 	%rd19, %rd1, %rd18;
	ld.global.f32 	%f73, [%rd19+4];
	fma.rn.f32 	%f79, %f72, %f73, %f79;
$L__BB0_40:
	add.s32 	%r87, %r87, 2;
$L__BB0_41:
	and.b32  	%r75, %r30, 1;
	setp.eq.b32 	%p58, %r75, 1;
	not.pred 	%p59, %p58;
	@%p59 bra 	$L__BB0_44;
	add.s32 	%r22, %r87, %r1;
	setp.ge.s32 	%p60, %r22, %r27;
	not.pred 	%p61, %p1;
	or.pred  	%p62, %p61, %p60;
	@%p62 bra 	$L__BB0_44;
	add.s32 	%r76, %r22, %r10;
	add.s32 	%r77, %r87, %r11;
	mul.wide.s32 	%rd20, %r76, 4;
	add.s64 	%rd21, %rd2, %rd20;
	ld.global.f32 	%f74, [%rd21];
	mul.wide.s32 	%rd22, %r77, 4;
	add.s64 	%rd23, %rd1, %rd22;
	ld.global.f32 	%f75, [%rd23];
	fma.rn.f32 	%f79, %f74, %f75, %f79;
$L__BB0_44:
	add.s32 	%r84, %r84, 1;
	setp.ne.s32 	%p63, %r84, %r29;
	@%p63 bra 	$L__BB0_4;
	ld.param.u32 	%r82, [_Z27convolution_3d_basic_kernelPKfS0_Pfiiiiiiiii_param_6];
	add.s32 	%r83, %r83, 1;
	setp.ne.s32 	%p64, %r83, %r82;
	@%p64 bra 	$L__BB0_3;
$L__BB0_46:
	ld.param.u64 	%rd27, [_Z27convolution_3d_basic_kernelPKfS0_Pfiiiiiiiii_param_2];
	mad.lo.s32 	%r78, %r34, %r3, %r41;
	mad.lo.s32 	%r79, %r78, %r32, %r1;
	cvta.to.global.u64 	%rd24, %rd27;
	mul.wide.s32 	%rd25, %r79, 4;
	add.s64 	%rd26, %rd24, %rd25;
	st.global.f32 	[%rd26], %f79;
$L__BB0_47:
	ret;

}
	// .globl	_Z27convolution_3d_tiled_kernelPKfS0_Pfiiiiiiiii
.visible .entry _Z27convolution_3d_tiled_kernelPKfS0_Pfiiiiiiiii(
	.param .u64 .ptr .align 1 _Z27convolution_3d_tiled_kernelPKfS0_Pfiiiiiiiii_param_0,
	.param .u64 .ptr .align 1 _Z27convolution_3d_tiled_kernelPKfS0_Pfiiiiiiiii_param_1,
	.param .u64 .ptr .align 1 _Z27convolution_3d_tiled_kernelPKfS0_Pfiiiiiiiii_param_2,
	.param .u32 _Z27convolution_3d_tiled_kernelPKfS0_Pfiiiiiiiii_param_3,
	.param .u32 _Z27convolution_3d_tiled_kernelPKfS0_Pfiiiiiiiii_param_4,
	.param .u32 _Z27convolution_3d_tiled_kernelPKfS0_Pfiiiiiiiii_param_5,
	.param .u32 _Z27convolution_3d_tiled_kernelPKfS0_Pfiiiiiiiii_param_6,
	.param .u32 _Z27convolution_3d_tiled_kernelPKfS0_Pfiiiiiiiii_param_7,
	.param .u32 _Z27convolution_3d_tiled_kernelPKfS0_Pfiiiiiiiii_param_8,
	.param .u32 _Z27convolution_3d_tiled_kernelPKfS0_Pfiiiiiiiii_param_9,
	.param .u32 _Z27convolution_3d_tiled_kernelPKfS0_Pfiiiiiiiii_param_10,
	.param .u32 _Z27convolution_3d_tiled_kernelPKfS0_Pfiiiiiiiii_param_11
)
{
	.reg .pred 	%p<78>;
	.reg .b32 	%r<152>;
	.reg .b32 	%f<106>;
	.reg .b64 	%rd<14>;

	ld.param.u64 	%rd2, [_Z27convolution_3d_tiled_kernelPKfS0_Pfiiiiiiiii_param_0];
	ld.param.u64 	%rd3, [_Z27convolution_3d_tiled_kernelPKfS0_Pfiiiiiiiii_param_1];
	ld.param.u32 	%r56, [_Z27convolution_3d_tiled_kernelPKfS0_Pfiiiiiiiii_param_4];
	ld.param.u32 	%r57, [_Z27convolution_3d_tiled_kernelPKfS0_Pfiiiiiiiii_param_5];
	ld.param.u32 	%r58, [_Z27convolution_3d_tiled_kernelPKfS0_Pfiiiiiiiii_param_6];
	ld.param.u32 	%r59, [_Z27convolution_3d_tiled_kernelPKfS0_Pfiiiiiiiii_param_7];
	ld.param.u32 	%r60, [_Z27convolution_3d_tiled_kernelPKfS0_Pfiiiiiiiii_param_8];
	ld.param.u32 	%r62, [_Z27convolution_3d_tiled_kernelPKfS0_Pfiiiiiiiii_param_10];
	ld.param.u32 	%r63, [_Z27convolution_3d_tiled_kernelPKfS0_Pfiiiiiiiii_param_11];
	add.s32 	%r1, %r58, 7;
	add.s32 	%r2, %r59, 7;
	mul.lo.s32 	%r64, %r2, %r1;
	add.s32 	%r3, %r60, 7;
	mul.lo.s32 	%r65, %r64, %r3;
	mul.lo.s32 	%r66, %r59, %r58;
	mul.lo.s32 	%r67, %r66, %r60;
	shl.b32 	%r68, %r65, 2;
	mov.u32 	%r69, shared_mem;
	add.s32 	%r4, %r69, %r68;
	mov.u32 	%r5, %tid.x;
	mov.u32 	%r6, %tid.y;
	mov.u32 	%r7, %tid.z;
	mov.u32 	%r8, %ntid.y;
	mov.u32 	%r9, %ntid.x;
	mad.lo.s32 	%r70, %r7, %r8, %r6;
	mad.lo.s32 	%r10, %r70, %r9, %r5;
	setp.ge.s32 	%p3, %r10, %r67;
	@%p3 bra 	$L__BB1_2;
	cvta.to.global.u64 	%rd5, %rd3;
	mul.wide.u32 	%rd6, %r10, 4;
	add.s64 	%rd7, %rd5, %rd6;
	ld.global.f32 	%f43, [%rd7];
	shl.b32 	%r71, %r10, 2;
	add.s32 	%r72, %r4, %r71;
	st.shared.f32 	[%r72], %f43;
$L__BB1_2:
	mov.u32 	%r73, %ctaid.z;
	shl.b32 	%r11, %r73, 3;
	mov.u32 	%r74, %ctaid.y;
	shl.b32 	%r12, %r74, 3;
	mov.u32 	%r75, %ctaid.x;
	shl.b32 	%r13, %r75, 3;
	setp.ge.s32 	%p4, %r7, %r1;
	@%p4 bra 	$L__BB1_13;
	cvta.to.global.u64 	%rd1, %rd2;
	mov.u32 	%r143, %r7;
$L__BB1_4:
	setp.ge.s32 	%p5, %r6, %r2;
	@%p5 bra 	$L__BB1_12;
	add.s32 	%r15, %r143, %r11;
	mul.lo.s32 	%r16, %r15, %r56;
	mov.u32 	%r144, %r6;
$L__BB1_6:
	setp.ge.s32 	%p6, %r5, %r3;
	@%p6 bra 	$L__BB1_11;
	ld.param.u32 	%r141, [_Z27convolution_3d_tiled_kernelPKfS0_Pfiiiiiiiii_param_3];
	setp.lt.s32 	%p7, %r15, %r141;
	add.s32 	%r77, %r144, %r12;
	setp.lt.s32 	%p8, %r77, %r56;
	and.pred  	%p1, %p7, %p8;
	add.s32 	%r78, %r77, %r16;
	mul.lo.s32 	%r18, %r78, %r57;
	mad.lo.s32 	%r79, %r143, %r2, %r144;
	mul.lo.s32 	%r19, %r79, %r3;
	not.pred 	%p10, %p1;
	mov.u32 	%r145, %r5;
$L__BB1_8:
	add.s32 	%r21, %r145, %r13;
	setp.ge.s32 	%p9, %r21, %r57;
	mov.f32 	%f80, 0f00000000;
	or.pred  	%p11, %p10, %p9;
	@%p11 bra 	$L__BB1_10;
	add.s32 	%r81, %r21, %r18;
	mul.wide.s32 	%rd8, %r81, 4;
	add.s64 	%rd9, %rd1, %rd8;
	ld.global.f32 	%f80, [%rd9];
$L__BB1_10:
	add.s32 	%r82, %r145, %r19;
	shl.b32 	%r83, %r82, 2;
	mov.u32 	%r84, shared_mem;
	add.s32 	%r85, %r84, %r83;
	st.shared.f32 	[%r85], %f80;
	add.s32 	%r145, %r145, %r9;
	setp.lt.s32 	%p12, %r145, %r3;
	@%p12 bra 	$L__BB1_8;
$L__BB1_11:
	add.s32 	%r144, %r144, %r8;
	setp.lt.s32 	%p13, %r144, %r2;
	@%p13 bra 	$L__BB1_6;
$L__BB1_12:
	mov.u32 	%r86, %ntid.z;
	add.s32 	%r143, %r143, %r86;
	setp.lt.s32 	%p14, %r143, %r1;
	@%p14 bra 	$L__BB1_4;
$L__BB1_13:
	ld.param.u32 	%r142, [_Z27convolution_3d_tiled_kernelPKfS0_Pfiiiiiiiii_param_9];
	bar.sync 	0;
	add.s32 	%r25, %r13, %r5;
	add.s32 	%r87, %r12, %r6;
	add.s32 	%r88, %r11, %r7;
	setp.ge.s32 	%p15, %r25, %r63;
	setp.ge.s32 	%p16, %r87, %r62;
	or.pred  	%p17, %p15, %p16;
	setp.ge.s32 	%p18, %r88, %r142;
	or.pred  	%p19, %p17, %p18;
	@%p19 bra 	$L__BB1_60;
	min.s32 	%r89, %r58, %r59;
	mov.f32 	%f84, 0f00000000;
	min.s32 	%r90, %r89, %r60;
	setp.lt.s32 	%p20, %r90, 1;
	@%p20 bra 	$L__BB1_59;
	and.b32  	%r28, %r60, 7;
	and.b32  	%r29, %r60, 2147483640;
	mov.f32 	%f84, 0f00000000;
	mov.b32 	%r146, 0;
$L__BB1_16:
	add.s32 	%r31, %r146, %r7;
	mul.lo.s32 	%r32, %r146, %r59;
	mov.b32 	%r147, 0;
$L__BB1_17:
	setp.lt.s32 	%p21, %r31, %r1;
	setp.lt.u32 	%p22, %r60, 8;
	add.s32 	%r95, %r147, %r6;
	setp.lt.s32 	%p23, %r95, %r2;
	and.pred  	%p2, %p21, %p23;
	mad.lo.s32 	%r96, %r31, %r2, %r95;
	mul.lo.s32 	%r34, %r96, %r3;
	add.s32 	%r97, %r147, %r32;
	mul.lo.s32 	%r35, %r97, %r60;
	mov.b32 	%r150, 0;
	@%p22 bra 	$L__BB1_36;
	mov.b32 	%r148, 0;
	not.pred 	%p25, %p2;
$L__BB1_19:
	.pragma "nounroll";
	add.s32 	%r37, %r148, %r5;
	setp.ge.s32 	%p24, %r37, %r3;
	add.s32 	%r100, %r37, %r34;
	shl.b32 	%r101, %r100, 2;
	mov.u32 	%r102, shared_mem;
	add.s32 	%r38, %r102, %r101;
	add.s32 	%r103, %r148, %r35;
	shl.b32 	%r104, %r103, 2;
	add.s32 	%r39, %r4, %r104;
	or.pred  	%p26, %p25, %p24;
	@%p26 bra 	$L__BB1_21;
	ld.shared.f32 	%f48, [%r38];
	ld.shared.f32 	%f49, [%r39];
	fma.rn.f32 	%f84, %f48, %f49, %f84;
$L__BB1_21:
	add.s32 	%r105, %r37, 1;
	setp.ge.s32 	%p27, %r105, %r3;
	or.pred  	%p29, %p25, %p27;
	@%p29 bra 	$L__BB1_23;
	ld.shared.f32 	%f50, [%r38+4];
	ld.shared.f32 	%f51, [%r39+4];
	fma.rn.f32 	%f84, %f50, %f51, %f84;
$L__BB1_23:
	add.s32 	%r106, %r37, 2;
	setp.ge.s32 	%p30, %r106, %r3;
	or.pred  	%p32, %p25, %p30;
	@%p32 bra 	$L__BB1_25;
	ld.shared.f32 	%f52, [%r38+8];
	ld.shared.f32 	%f53, [%r39+8];
	fma.rn.f32 	%f84, %f52, %f53, %f84;
$L__BB1_25:
	add.s32 	%r107, %r37, 3;
	setp.ge.s32 	%p33, %r107, %r3;
	or.pred  	%p35, %p25, %p33;
	@%p35 bra 	$L__BB1_27;
	ld.shared.f32 	%f54, [%r38+12];
	ld.shared.f32 	%f55, [%r39+12];
	fma.rn.f32 	%f84, %f54, %f55, %f84;
$L__BB1_27:
	add.s32 	%r108, %r37, 4;
	setp.ge.s32 	%p36, %r108, %r3;
	or.pred  	%p38, %p25, %p36;
	@%p38 bra 	$L__BB1_29;
	ld.shared.f32 	%f56, [%r38+16];
	ld.shared.f32 	%f57, [%r39+16];
	fma.rn.f32 	%f84, %f56, %f57, %f84;
$L__BB1_29:
	add.s32 	%r109, %r37, 5;
	setp.ge.s32 	%p39, %r109, %r3;
	or.pred  	%p41, %p25, %p39;
	@%p41 bra 	$L__BB1_31;
	ld.shared.f32 	%f58, [%r38+20];
	ld.shared.f32 	%f59, [%r39+20];
	fma.rn.f32 	%f84, %f58, %f59, %f84;
$L__BB1_31:
	add.s32 	%r110, %r37, 6;
	setp.ge.s32 	%p42, %r110, %r3;
	or.pred  	%p44, %p25, %p42;
	@%p44 bra 	$L__BB1_33;
	ld.shared.f32 	%f60, [%r38+24];
	ld.shared.f32 	%f61, [%r39+24];
	fma.rn.f32 	%f84, %f60, %f61, %f84;
$L__BB1_33:
	add.s32 	%r111, %r37, 7;
	setp.ge.s32 	%p45, %r111, %r3;
	or.pred  	%p47, %p25, %p45;
	@%p47 bra 	$L__BB1_35;
	ld.shared.f32 	%f62, [%r38+28];
	ld.shared.f32 	%f63, [%r39+28];
	fma.rn.f32 	%f84, %f62, %f63, %f84;
$L__BB1_35:
	add.s32 	%r148, %r148, 8;
	setp.ne.s32 	%p48, %r148, %r29;
	mov.u32 	%r150, %r29;
	@%p48 bra 	$L__BB1_19;
$L__BB1_36:
	setp.eq.s32 	%p49, %r28, 0;
	@%p49 bra 	$L__BB1_57;
	add.s32 	%r112, %r28, -1;
	setp.lt.u32 	%p50, %r112, 3;
	@%p50 bra 	$L__BB1_47;
	add.s32 	%r113, %r150, %r5;
	setp.ge.s32 	%p51, %r113, %r3;
	not.pred 	%p52, %p2;
	add.s32 	%r114, %r113, %r34;
	shl.b32 	%r115, %r114, 2;
	mov.u32 	%r116, shared_mem;
	add.s32 	%r43, %r116, %r115;
	add.s32 	%r117, %r150, %r35;
	shl.b32 	%r118, %r117, 2;
	add.s32 	%r44, %r4, %r118;
	or.pred  	%p53, %p52, %p51;
	@%p53 bra 	$L__BB1_40;
	ld.shared.f32 	%f65, [%r43];
	ld.shared.f32 	%f66, [%r44];
	fma.rn.f32 	%f84, %f65, %f66, %f84;
$L__BB1_40:
	add.s32 	%r119, %r113, 1;
	setp.ge.s32 	%p54, %r119, %r3;
	or.pred  	%p56, %p52, %p54;
	@%p56 bra 	$L__BB1_42;
	ld.shared.f32 	%f67, [%r43+4];
	ld.shared.f32 	%f68, [%r44+4];
	fma.rn.f32 	%f84, %f67, %f68, %f84;
$L__BB1_42:
	add.s32 	%r120, %r113, 2;
	setp.ge.s32 	%p57, %r120, %r3;
	or.pred  	%p59, %p52, %p57;
	@%p59 bra 	$L__BB1_44;
	ld.shared.f32 	%f69, [%r43+8];
	ld.shared.f32 	%f70, [%r44+8];
	fma.rn.f32 	%f84, %f69, %f70, %f84;
$L__BB1_44:
	add.s32 	%r121, %r113, 3;
	setp.ge.s32 	%p60, %r121, %r3;
	or.pred  	%p62, %p52, %p60;
	@%p62 bra 	$L__BB1_46;
	ld.shared.f32 	%f71, [%r43+12];
	ld.shared.f32 	%f72, [%r44+12];
	fma.rn.f32 	%f84, %f71, %f72, %f84;
$L__BB1_46:
	add.s32 	%r150, %r150, 4;
$L__BB1_47:
	and.b32  	%r122, %r60, 3;
	setp.eq.s32 	%p63, %r122, 0;
	@%p63 bra 	$L__BB1_57;
	setp.eq.s32 	%p64, %r122, 1;
	@%p64 bra 	$L__BB1_54;
	add.s32 	%r47, %r150, %r5;
	setp.ge.s32 	%p65, %r47, %r3;
	not.pred 	%p66, %p2;
	add.s32 	%r124, %r47, %r34;
	shl.b32 	%r125, %r124, 2;
	mov.u32 	%r126, shared_mem;
	add.s32 	%r48, %r126, %r125;
	add.s32 	%r127, %r150, %r35;
	shl.b32 	%r128, %r127, 2;
	add.s32 	%r49, %r4, %r128;
	or.pred  	%p67, %p66, %p65;
	@%p67 bra 	$L__BB1_51;
	ld.shared.f32 	%f74, [%r48];
	ld.shared.f32 	%f75, [%r49];
	fma.rn.f32 	%f84, %f74, %f75, %f84;
$L__BB1_51:
	add.s32 	%r129, %r47, 1;
	setp.ge.s32 	%p68, %r129, %r3;
	or.pred  	%p70, %p66, %p68;
	@%p70 bra 	$L__BB1_53;
	ld.shared.f32 	%f76, [%r48+4];
	ld.shared.f32 	%f77, [%r49+4];
	fma.rn.f32 	%f84, %f76, %f77, %f84;
$L__BB1_53:
	add.s32 	%r150, %r150, 2;
$L__BB1_54:
	and.b32  	%r130, %r60, 1;
	setp.eq.b32 	%p71, %r130, 1;
	not.pred 	%p72, %p71;
	@%p72 bra 	$L__BB1_57;
	add.s32 	%r52, %r150, %r5;
	setp.ge.s32 	%p73, %r52, %r3;
	not.pred 	%p74, %p2;
	or.pred  	%p75, %p74, %p73;
	@%p75 bra 	$L__BB1_57;
	add.s32 	%r132, %r52, %r34;
	add.s32 	%r133, %r150, %r35;
	shl.b32 	%r134, %r132, 2;
	mov.u32 	%r135, shared_mem;
	add.s32 	%r136, %r135, %r134;
	ld.shared.f32 	%f78, [%r136];
	shl.b32 	%r137, %r133, 2;
	add.s32 	%r138, %r4, %r137;
	ld.shared.f32 	%f79, [%r138];
	fma.rn.f32 	%f84, %f78, %f79, %f84;
$L__BB1_57:
	add.s32 	%r147, %r147, 1;
	setp.ne.s32 	%p76, %r147, %r59;
	@%p76 bra 	$L__BB1_17;
	add.s32 	%r146, %r146, 1;
	setp.ne.s32 	%p77, %r146, %r58;
	@%p77 bra 	$L__BB1_16;
$L__BB1_59:
	ld.param.u64 	%rd13, [_Z27convolution_3d_tiled_kernelPKfS0_Pfiiiiiiiii_param_2];
	mad.lo.s32 	%r139, %r62, %r88, %r87;
	mad.lo.s32 	%r140, %r139, %r63, %r25;
	cvta.to.global.u64 	%rd10, %rd13;
	mul.wide.s32 	%rd11, %r140, 4;
	add.s64 	%rd12, %rd10, %rd11;
	st.global.f32 	[%rd12], %f84;
$L__BB1_60:
	ret;

}
	// .globl	_Z27cross_correlation_3d_kernelPKfS0_Pfiiiiiiiii
.visible .entry _Z27cross_correlation_3d_kernelPKfS0_Pfiiiiiiiii(
	.param .u64 .ptr .align 1 _Z27cross_correlation_3d_kernelPKfS0_Pfiiiiiiiii_param_0,
	.param .u64 .ptr .align 1 _Z27cross_correlation_3d_kernelPKfS0_Pfiiiiiiiii_param_1,
	.param .u64 .ptr .align 1 _Z27cross_correlation_3d_kernelPKfS0_Pfiiiiiiiii_param_2,
	.param .u32 _Z27cross_correlation_3d_kernelPKfS0_Pfiiiiiiiii_param_3,
	.param .u32 _Z27cross_correlation_3d_kernelPKfS0_Pfiiiiiiiii_param_4,
	.param .u32 _Z27cross_correlation_3d_kernelPKfS0_Pfiiiiiiiii_param_5,
	.param .u32 _Z27cross_correlation_3d_kernelPKfS0_Pfiiiiiiiii_param_6,
	.param .u32 _Z27cross_correlation_3d_kernelPKfS0_Pfiiiiiiiii_param_7,
	.param .u32 _Z27cross_correlation_3d_kernelPKfS0_Pfiiiiiiiii_param_8,
	.param .u32 _Z27cross_correlation_3d_kernelPKfS0_Pfiiiiiiiii_param_9,
	.param .u32 _Z27cross_correlation_3d_kernelPKfS0_Pfiiiiiiiii_param_10,
	.param .u32 _Z27cross_correlation_3d_kernelPKfS0_Pfiiiiiiiii_param_11
)
{
	.reg .pred 	%p<65>;
	.reg .b32 	%r<100>;
	.reg .b32 	%f<101>;
	.reg .b64 	%rd<30>;

	ld.param.u64 	%rd8, [_Z27cross_correlation_3d_kernelPKfS0_Pfiiiiiiiii_param_0];
	ld.param.u64 	%rd9, [_Z27cross_correlation_3d_kernelPKfS0_Pfiiiiiiiii_param_1];
	ld.param.u32 	%r27, [_Z27cross_correlation_3d_kernelPKfS0_Pfiiiiiiiii_param_5];
	ld.param.u32 	%r28, [_Z27cross_correlation_3d_kernelPKfS0_Pfiiiiiiiii_param_6];
	ld.param.u32 	%r29, [_Z27cross_correlation_3d_kernelPKfS0_Pfiiiiiiiii_param_7];
	ld.param.u32 	%r30, [_Z27cross_correlation_3d_kernelPKfS0_Pfiiiiiiiii_param_8];
	ld.param.u32 	%r33, [_Z27cross_correlation_3d_kernelPKfS0_Pfiiiiiiiii_param_9];
	ld.param.u32 	%r34, [_Z27cross_correlation_3d_kernelPKfS0_Pfiiiiiiiii_param_10];
	ld.param.u32 	%r32, [_Z27cross_correlation_3d_kernelPKfS0_Pfiiiiiiiii_param_11];
	cvta.to.global.u64 	%rd1, %rd9;
	cvta.to.global.u64 	%rd2, %rd8;
	mov.u32 	%r35, %ctaid.x;
	mov.u32 	%r36, %ntid.x;
	mov.u32 	%r37, %tid.x;
	mad.lo.s32 	%r1, %r35, %r36, %r37;
	mov.u32 	%r38, %ctaid.y;
	mov.u32 	%r39, %ntid.y;
	mov.u32 	%r40, %tid.y;
	mad.lo.s32 	%r41, %r38, %r39, %r40;
	mov.u32 	%r42, %ctaid.z;
	mov.u32 	%r43, %ntid.z;
	mov.u32 	%r44, %tid.z;
	mad.lo.s32 	%r3, %r42, %r43, %r44;
	setp.ge.s32 	%p2, %r1, %r32;
	setp.ge.s32 	%p3, %r41, %r34;
	or.pred  	%p4, %p2, %p3;
	setp.ge.s32 	%p5, %r3, %r33;
	or.pred  	%p6, %p5, %p4;
	@%p6 bra 	$L__BB2_47;
	min.s32 	%r45, %r28, %r29;
	mov.f32 	%f79, 0f00000000;
	min.s32 	%r46, %r45, %r30;
	setp.lt.s32 	%p7, %r46, 1;
	@%p7 bra 	$L__BB2_46;
	and.b32  	%r4, %r30, 7;
	and.b32  	%r5, %r30, 2147483640;
	mov.f32 	%f79, 0f00000000;
	mov.b32 	%r94, 0;
$L__BB2_3:
	add.s32 	%r7, %r94, %r3;
	not.b32 	%r49, %r94;
	add.s32 	%r50, %r28, %r49;
	mad.lo.s32 	%r8, %r50, %r29, %r29;
	mov.b32 	%r95, 0;
$L__BB2_4:
	ld.param.u32 	%r93, [_Z27cross_correlation_3d_kernelPKfS0_Pfiiiiiiiii_param_4];
	ld.param.u32 	%r92, [_Z27cross_correlation_3d_kernelPKfS0_Pfiiiiiiiii_param_3];
	setp.lt.s32 	%p8, %r7, %r92;
	setp.lt.u32 	%p9, %r30, 8;
	add.s32 	%r52, %r95, %r41;
	setp.lt.s32 	%p10, %r52, %r93;
	and.pred  	%p1, %p8, %p10;
	mad.lo.s32 	%r53, %r7, %r93, %r52;
	mul.lo.s32 	%r10, %r53, %r27;
	not.b32 	%r54, %r95;
	add.s32 	%r55, %r8, %r54;
	mad.lo.s32 	%r11, %r55, %r30, %r30;
	mov.b32 	%r98, 0;
	@%p9 bra 	$L__BB2_23;
	mov.b32 	%r96, 0;
	not.pred 	%p12, %p1;
$L__BB2_6:
	.pragma "nounroll";
	add.s32 	%r13, %r96, %r1;
	setp.ge.s32 	%p11, %r13, %r27;
	add.s32 	%r57, %r13, %r10;
	mul.wide.s32 	%rd10, %r57, 4;
	add.s64 	%rd3, %rd2, %rd10;
	not.b32 	%r58, %r96;
	add.s32 	%r59, %r11, %r58;
	mul.wide.s32 	%rd11, %r59, 4;
	add.s64 	%rd4, %rd1, %rd11;
	or.pred  	%p13, %p12, %p11;
	@%p13 bra 	$L__BB2_8;
	ld.global.f32 	%f44, [%rd3];
	ld.global.f32 	%f45, [%rd4];
	fma.rn.f32 	%f79, %f44, %f45, %f79;
$L__BB2_8:
	add.s32 	%r60, %r13, 1;
	setp.ge.s32 	%p14, %r60, %r27;
	or.pred  	%p16, %p12, %p14;
	@%p16 bra 	$L__BB2_10;
	ld.global.f32 	%f46, [%rd3+4];
	ld.global.f32 	%f47, [%rd4+-4];
	fma.rn.f32 	%f79, %f46, %f47, %f79;
$L__BB2_10:
	add.s32 	%r61, %r13, 2;
	setp.ge.s32 	%p17, %r61, %r27;
	or.pred  	%p19, %p12, %p17;
	@%p19 bra 	$L__BB2_12;
	ld.global.f32 	%f48, [%rd3+8];
	ld.global.f32 	%f49, [%rd4+-8];
	fma.rn.f32 	%f79, %f48, %f49, %f79;
$L__BB2_12:
	add.s32 	%r62, %r13, 3;
	setp.ge.s32 	%p20, %r62, %r27;
	or.pred  	%p22, %p12, %p20;
	@%p22 bra 	$L__BB2_14;
	ld.global.f32 	%f50, [%rd3+12];
	ld.global.f32 	%f51, [%rd4+-12];
	fma.rn.f32 	%f79, %f50, %f51, %f79;
$L__BB2_14:
	add.s32 	%r63, %r13, 4;
	setp.ge.s32 	%p23, %r63, %r27;
	or.pred  	%p25, %p12, %p23;
	@%p25 bra 	$L__BB2_16;
	ld.global.f32 	%f52, [%rd3+16];
	ld.global.f32 	%f53, [%rd4+-16];
	fma.rn.f32 	%f79, %f52, %f53, %f79;
$L__BB2_16:
	add.s32 	%r64, %r13, 5;
	setp.ge.s32 	%p26, %r64, %r27;
	or.pred  	%p28, %p12, %p26;
	@%p28 bra 	$L__BB2_18;
	ld.global.f32 	%f54, [%rd3+20];
	ld.global.f32 	%f55, [%rd4+-20];
	fma.rn.f32 	%f79, %f54, %f55, %f79;
$L__BB2_18:
	add.s32 	%r65, %r13, 6;
	setp.ge.s32 	%p29, %r65, %r27;
	or.pred  	%p31, %p12, %p29;
	@%p31 bra 	$L__BB2_20;
	ld.global.f32 	%f56, [%rd3+24];
	ld.global.f32 	%f57, [%rd4+-24];
	fma.rn.f32 	%f79, %f56, %f57, %f79;
$L__BB2_20:
	add.s32 	%r66, %r13, 7;
	setp.ge.s32 	%p32, %r66, %r27;
	or.pred  	%p34, %p12, %p32;
	@%p34 bra 	$L__BB2_22;
	ld.global.f32 	%f58, [%rd3+28];
	ld.global.f32 	%f59, [%rd4+-28];
	fma.rn.f32 	%f79, %f58, %f59, %f79;
$L__BB2_22:
	add.s32 	%r96, %r96, 8;
	setp.ne.s32 	%p35, %r96, %r5;
	mov.u32 	%r98, %r5;
	@%p35 bra 	$L__BB2_6;
$L__BB2_23:
	setp.eq.s32 	%p36, %r4, 0;
	@%p36 bra 	$L__BB2_44;
	add.s32 	%r67, %r4, -1;
	setp.lt.u32 	%p37, %r67, 3;
	@%p37 bra 	$L__BB2_34;
	add.s32 	%r16, %r98, %r1;
	setp.ge.s32 	%p38, %r16, %r27;
	not.pred 	%p39, %p1;
	add.s32 	%r69, %r16, %r10;
	mul.wide.s32 	%rd12, %r69, 4;
	add.s64 	%rd5, %rd2, %rd12;
	not.b32 	%r70, %r98;
	add.s32 	%r71, %r11, %r70;
	mul.wide.s32 	%rd13, %r71, 4;
	add.s64 	%rd6, %rd1, %rd13;
	or.pred  	%p40, %p39, %p38;
	@%p40 bra 	$L__BB2_27;
	ld.global.f32 	%f61, [%rd5];
	ld.global.f32 	%f62, [%rd6];
	fma.rn.f32 	%f79, %f61, %f62, %f79;
$L__BB2_27:
	add.s32 	%r72, %r16, 1;
	setp.ge.s32 	%p41, %r72, %r27;
	or.pred  	%p43, %p39, %p41;
	@%p43 bra 	$L__BB2_29;
	ld.global.f32 	%f63, [%rd5+4];
	ld.global.f32 	%f64, [%rd6+-4];
	fma.rn.f32 	%f79, %f63, %f64, %f79;
$L__BB2_29:
	add.s32 	%r73, %r16, 2;
	setp.ge.s32 	%p44, %r73, %r27;
	or.pred  	%p46, %p39, %p44;
	@%p46 bra 	$L__BB2_31;
	ld.global.f32 	%f65, [%rd5+8];
	ld.global.f32 	%f66, [%rd6+-8];
	fma.rn.f32 	%f79, %f65, %f66, %f79;
$L__BB2_31:
	add.s32 	%r74, %r16, 3;
	setp.ge.s32 	%p47, %r74, %r27;
	or.pred  	%p49, %p39, %p47;
	@%p49 bra 	$L__BB2_33;
	ld.global.f32 	%f67, [%rd5+12];
	ld.global.f32 	%f68, [%rd6+-12];
	fma.rn.f32 	%f79, %f67, %f68, %f79;
$L__BB2_33:
	add.s32 	%r98, %r98, 4;
$L__BB2_34:
	and.b32  	%r75, %r30, 3;
	setp.eq.s32 	%p50, %r75, 0;
	@%p50 bra 	$L__BB2_44;
	setp.eq.s32 	%p51, %r75, 1;
	@%p51 bra 	$L__BB2_41;
	add.s32 	%r19, %r98, %r1;
	setp.ge.s32 	%p52, %r19, %r27;
	not.pred 	%p53, %p1;
	or.pred  	%p54, %p53, %p52;
	@%p54 bra 	$L__BB2_38;
	add.s32 	%r77, %r19, %r10;
	mul.wide.s32 	%rd14, %r77, 4;
	add.s64 	%rd15, %rd2, %rd14;
	ld.global.f32 	%f70, [%rd15];
	not.b32 	%r78, %r98;
	add.s32 	%r79, %r11, %r78;
	mul.wide.s32 	%rd16, %r79, 4;
	add.s64 	%rd17, %rd1, %rd16;
	ld.global.f32 	%f71, [%rd17];
	fma.rn.f32 	%f79, %f70, %f71, %f79;
$L__BB2_38:
	add.s32 	%r80, %r19, 1;
	setp.ge.s32 	%p55, %r80, %r27;
	or.pred  	%p57, %p53, %p55;
	@%p57 bra 	$L__BB2_40;
	add.s32 	%r82, %r19, %r10;
	mul.wide.s32 	%rd18, %r82, 4;
	add.s64 	%rd19, %rd2, %rd18;
	ld.global.f32 	%f72, [%rd19+4];
	not.b32 	%r83, %r98;
	add.s32 	%r84, %r11, %r83;
	mul.wide.s32 	%rd20, %r84, 4;
	add.s64 	%rd21, %rd1, %rd20;
	ld.global.f32 	%f73, [%rd21+-4];
	fma.rn.f32 	%f79, %f72, %f73, %f79;
$L__BB2_40:
	add.s32 	%r98, %r98, 2;
$L__BB2_41:
	and.b32  	%r85, %r30, 1;
	setp.eq.b32 	%p58, %r85, 1;
	not.pred 	%p59, %p58;
	@%p59 bra 	$L__BB2_44;
	add.s32 	%r22, %r98, %r1;
	setp.ge.s32 	%p60, %r22, %r27;
	not.pred 	%p61, %p1;
	or.pred  	%p62, %p61, %p60;
	@%p62 bra 	$L__BB2_44;
	add.s32 	%r87, %r22, %r10;
	not.b32 	%r88, %r98;
	add.s32 	%r89, %r11, %r88;
	mul.wide.s32 	%rd22, %r87, 4;
	add.s64 	%rd23, %rd2, %rd22;
	ld.global.f32 	%f74, [%rd23];
	mul.wide.s32 	%rd24, %r89, 4;
	add.s64 	%rd25, %rd1, %rd24;
	ld.global.f32 	%f75, [%rd25];
	fma.rn.f32 	%f79, %f74, %f75, %f79;
$L__BB2_44:
	add.s32 	%r95, %r95, 1;
	setp.ne.s32 	%p63, %r95, %r29;
	@%p63 bra 	$L__BB2_4;
	add.s32 	%r94, %r94, 1;
	setp.ne.s32 	%p64, %r94, %r28;
	@%p64 bra 	$L__BB2_3;
$L__BB2_46:
	ld.param.u64 	%rd29, [_Z27cross_correlation_3d_kernelPKfS0_Pfiiiiiiiii_param_2];
	mad.lo.s32 	%r90, %r34, %r3, %r41;
	mad.lo.s32 	%r91, %r90, %r32, %r1;
	cvta.to.global.u64 	%rd26, %rd29;
	mul.wide.s32 	%rd27, %r91, 4;
	add.s64 	%rd28, %rd26, %rd27;
	st.global.f32 	[%rd28], %f79;
$L__BB2_47:
	ret;

}
	// .globl	_Z29convolution_3d_strided_kernelPKfS0_Pfiiiiiiiiiiii
.visible .entry _Z29convolution_3d_strided_kernelPKfS0_Pfiiiiiiiiiiii(
	.param .u64 .ptr .align 1 _Z29convolution_3d_strided_kernelPKfS0_Pfiiiiiiiiiiii_param_0,
	.param .u64 .ptr .align 1 _Z29convolution_3d_strided_kernelPKfS0_Pfiiiiiiiiiiii_param_1,
	.param .u64 .ptr .align 1 _Z29convolution_3d_strided_kernelPKfS0_Pfiiiiiiiiiiii_param_2,
	.param .u32 _Z29convolution_3d_strided_kernelPKfS0_Pfiiiiiiiiiiii_param_3,
	.param .u32 _Z29convolution_3d_strided_kernelPKfS0_Pfiiiiiiiiiiii_param_4,
	.param .u32 _Z29convolution_3d_strided_kernelPKfS0_Pfiiiiiiiiiiii_param_5,
	.param .u32 _Z29convolution_3d_strided_kernelPKfS0_Pfiiiiiiiiiiii_param_6,
	.param .u32 _Z29convolution_3d_strided_kernelPKfS0_Pfiiiiiiiiiiii_param_7,
	.param .u32 _Z29convolution_3d_strided_kernelPKfS0_Pfiiiiiiiiiiii_param_8,
	.param .u32 _Z29convolution_3d_strided_kernelPKfS0_Pfiiiiiiiiiiii_param_9,
	.param .u32 _Z29convolution_3d_strided_kernelPKfS0_Pfiiiiiiiiiiii_param_10,
	.param .u32 _Z29convolution_3d_strided_kernelPKfS0_Pfiiiiiiiiiiii_param_11,
	.param .u32 _Z29convolution_3d_strided_kernelPKfS0_Pfiiiiiiiiiiii_param_12,
	.param .u32 _Z29convolution_3d_strided_kernelPKfS0_Pfiiiiiiiiiiii_param_13,
	.param .u32 _Z29convolution_3d_strided_kernelPKfS0_Pfiiiiiiiiiiii_param_14
)
{
	.reg .pred 	%p<64>;
	.reg .b32 	%r<92>;
	.reg .b32 	%f<101>;
	.reg .b64 	%rd<26>;

	ld.param.u64 	%rd10, [_Z29convolution_3d_strided_kernelPKfS0_Pfiiiiiiiiiiii_param_0];
	ld.param.u64 	%rd11, [_Z29convolution_3d_strided_kernelPKfS0_Pfiiiiiiiiiiii_param_1];
	ld.param.u32 	%r31, [_Z29convolution_3d_strided_kernelPKfS0_Pfiiiiiiiiiiii_param_3];
	ld.param.u32 	%r32, [_Z29convolution_3d_strided_kernelPKfS0_Pfiiiiiiiiiiii_param_4];
	ld.param.u32 	%r33, [_Z29convolution_3d_strided_kernelPKfS0_Pfiiiiiiiiiiii_param_5];
	ld.param.u32 	%r34, [_Z29convolution_3d_strided_kernelPKfS0_Pfiiiiiiiiiiii_param_6];
	ld.param.u32 	%r35, [_Z29convolution_3d_strided_kernelPKfS0_Pfiiiiiiiiiiii_param_7];
	ld.param.u32 	%r36, [_Z29convolution_3d_strided_kernelPKfS0_Pfiiiiiiiiiiii_param_8];
	ld.param.u32 	%r42, [_Z29convolution_3d_strided_kernelPKfS0_Pfiiiiiiiiiiii_param_9];
	ld.param.u32 	%r43, [_Z29convolution_3d_strided_kernelPKfS0_Pfiiiiiiiiiiii_param_10];
	ld.param.u32 	%r38, [_Z29convolution_3d_strided_kernelPKfS0_Pfiiiiiiiiiiii_param_11];
	ld.param.u32 	%r39, [_Z29convolution_3d_strided_kernelPKfS0_Pfiiiiiiiiiiii_param_12];
	ld.param.u32 	%r40, [_Z29convolution_3d_strided_kernelPKfS0_Pfiiiiiiiiiiii_param_13];
	ld.param.u32 	%r41, [_Z29convolution_3d_strided_kernelPKfS0_Pfiiiiiiiiiiii_param_14];
	cvta.to.global.u64 	%rd1, %rd11;
	cvta.to.global.u64 	%rd2, %rd10;
	mov.u32 	%r44, %ctaid.x;
	mov.u32 	%r45, %ntid.x;
	mov.u32 	%r46, %tid.x;
	mad.lo.s32 	%r1, %r44, %r45, %r46;
	mov.u32 	%r47, %ctaid.y;
	mov.u32 	%r48, %ntid.y;
	mov.u32 	%r49, %tid.y;
	mad.lo.s32 	%r50, %r47, %r48, %r49;
	mov.u32 	%r51, %ctaid.z;
	mov.u32 	%r52, %ntid.z;
	mov.u32 	%r53, %tid.z;
	mad.lo.s32 	%r3, %r51, %r52, %r53;
	setp.ge.s32 	%p2, %r1, %r38;
	setp.ge.s32 	%p3, %r50, %r43;
	or.pred  	%p4, %p2, %p3;
	setp.ge.s32 	%p5, %r3, %r42;
	or.pred  	%p6, %p5, %p4;
	@%p6 bra 	$L__BB3_47;
	mul.lo.s32 	%r4, %r41, %r1;
	min.s32 	%r54, %r34, %r35;
	mov.f32 	%f79, 0f00000000;
	min.s32 	%r55, %r54, %r36;
	setp.lt.s32 	%p7, %r55, 1;
	@%p7 bra 	$L__BB3_46;
	and.b32  	%r5, %r36, 7;
	and.b32  	%r6, %r36, 3;
	and.b32  	%r7, %r36, 2147483640;
	and.b32  	%r8, %r36, 1;
	mul.lo.s32 	%r9, %r40, %r50;
	mul.lo.s32 	%r10, %r39, %r3;
	mov.f32 	%f79, 0f00000000;
	mov.b32 	%r86, 0;
$L__BB3_3:
	add.s32 	%r12, %r86, %r10;
	mul.lo.s32 	%r13, %r12, %r32;
	mul.lo.s32 	%r14, %r86, %r35;
	mov.b32 	%r87, 0;
$L__BB3_4:
	setp.lt.s32 	%p8, %r12, %r31;
	setp.lt.u32 	%p9, %r36, 8;
	add.s32 	%r59, %r87, %r9;
	setp.lt.s32 	%p10, %r59, %r32;
	and.pred  	%p1, %p8, %p10;
	add.s32 	%r60, %r59, %r13;
	mul.lo.s32 	%r16, %r60, %r33;
	add.s32 	%r61, %r87, %r14;
	mul.lo.s32 	%r17, %r61, %r36;
	mov.b32 	%r90, 0;
	@%p9 bra 	$L__BB3_23;
	mov.b32 	%r88, 0;
	not.pred 	%p12, %p1;
$L__BB3_6:
	.pragma "nounroll";
	add.s32 	%r19, %r88, %r4;
	setp.ge.s32 	%p11, %r19, %r33;
	add.s32 	%r63, %r19, %r16;
	mul.wide.s32 	%rd12, %r63, 4;
	add.s64 	%rd3, %rd2, %rd12;
	add.s32 	%r64, %r88, %r17;
	mul.wide.s32 	%rd13, %r64, 4;
	add.s64 	%rd4, %rd1, %rd13;
	or.pred  	%p13, %p12, %p11;
	@%p13 bra 	$L__BB3_8;
	ld.global.f32 	%f44, [%rd3];
	ld.global.f32 	%f45, [%rd4];
	fma.rn.f32 	%f79, %f44, %f45, %f79;
$L__BB3_8:
	add.s32 	%r65, %r19, 1;
	setp.ge.s32 	%p14, %r65, %r33;
	or.pred  	%p16, %p12, %p14;
	@%p16 bra 	$L__BB3_10;
	ld.global.f32 	%f46, [%rd3+4];
	ld.global.f32 	%f47, [%rd4+4];
	fma.rn.f32 	%f79, %f46, %f47, %f79;
$L__BB3_10:
	add.s32 	%r66, %r19, 2;
	setp.ge.s32 	%p17, %r66, %r33;
	or.pred  	%p19, %p12, %p17;
	@%p19 bra 	$L__BB3_12;
	ld.global.f32 	%f48, [%rd3+8];
	ld.global.f32 	%f49, [%rd4+8];
	fma.rn.f32 	%f79, %f48, %f49, %f79;
$L__BB3_12:
	add.s32 	%r67, %r19, 3;
	setp.ge.s32 	%p20, %r67, %r33;
	or.pred  	%p22, %p12, %p20;
	@%p22 bra 	$L__BB3_14;
	ld.global.f32 	%f50, [%rd3+12];
	ld.global.f32 	%f51, [%rd4+12];
	fma.rn.f32 	%f79, %f50, %f51, %f79;
$L__BB3_14:
	add.s32 	%r68, %r19, 4;
	setp.ge.s32 	%p23, %r68, %r33;
	or.pred  	%p25, %p12, %p23;
	@%p25 bra 	$L__BB3_16;
	ld.global.f32 	%f52, [%rd3+16];
	ld.global.f32 	%f53, [%rd4+16];
	fma.rn.f32 	%f79, %f52, %f53, %f79;
$L__BB3_16:
	add.s32 	%r69, %r19, 5;
	setp.ge.s32 	%p26, %r69, %r33;
	or.pred  	%p28, %p12, %p26;
	@%p28 bra 	$L__BB3_18;
	ld.global.f32 	%f54, [%rd3+20];
	ld.global.f32 	%f55, [%rd4+20];
	fma.rn.f32 	%f79, %f54, %f55, %f79;
$L__BB3_18:
	add.s32 	%r70, %r19, 6;
	setp.ge.s32 	%p29, %r70, %r33;
	or.pred  	%p31, %p12, %p29;
	@%p31 bra 	$L__BB3_20;
	ld.global.f32 	%f56, [%rd3+24];
	ld.global.f32 	%f57, [%rd4+24];
	fma.rn.f32 	%f79, %f56, %f57, %f79;
$L__BB3_20:
	add.s32 	%r71, %r19, 7;
	setp.ge.s32 	%p32, %r71, %r33;
	or.pred  	%p34, %p12, %p32;
	@%p34 bra 	$L__BB3_22;
	ld.global.f32 	%f58, [%rd3+28];
	ld.global.f32 	%f59, [%rd4+28];
	fma.rn.f32 	%f79, %f58, %f59, %f79;
$L__BB3_22:
	add.s32 	%r88, %r88, 8;
	setp.ne.s32 	%p35, %r88, %r7;
	mov.u32 	%r90, %r7;
	@%p35 bra 	$L__BB3_6;
$L__BB3_23:
	setp.eq.s32 	%p36, %r5, 0;
	@%p36 bra 	$L__BB3_44;
	add.s32 	%r72, %r5, -1;
	setp.lt.u32 	%p37, %r72, 3;
	@%p37 bra 	$L__BB3_34;
	add.s32 	%r22, %r90, %r4;
	setp.ge.s32 	%p38, %r22, %r33;
	not.pred 	%p39, %p1;
	add.s32 	%r74, %r22, %r16;
	mul.wide.s32 	%rd14, %r74, 4;
	add.s64 	%rd5, %rd2, %rd14;
	add.s32 	%r75, %r90, %r17;
	mul.wide.s32 	%rd15, %r75, 4;
	add.s64 	%rd6, %rd1, %rd15;
	or.pred  	%p40, %p39, %p38;
	@%p40 bra 	$L__BB3_27;
	ld.global.f32 	%f61, [%rd5];
	ld.global.f32 	%f62, [%rd6];
	fma.rn.f32 	%f79, %f61, %f62, %f79;
$L__BB3_27:
	add.s32 	%r76, %r22, 1;
	setp.ge.s32 	%p41, %r76, %r33;
	or.pred  	%p43, %p39, %p41;
	@%p43 bra 	$L__BB3_29;
	ld.global.f32 	%f63, [%rd5+4];
	ld.global.f32 	%f64, [%rd6+4];
	fma.rn.f32 	%f79, %f63, %f64, %f79;
$L__BB3_29:
	add.s32 	%r77, %r22, 2;
	setp.ge.s32 	%p44, %r77, %r33;
	or.pred  	%p46, %p39, %p44;
	@%p46 bra 	$L__BB3_31;
	ld.global.f32 	%f65, [%rd5+8];
	ld.global.f32 	%f66, [%rd6+8];
	fma.rn.f32 	%f79, %f65, %f66, %f79;
$L__BB3_31:
	add.s32 	%r78, %r22, 3;
	setp.ge.s32 	%p47, %r78, %r33;
	or.pred  	%p49, %p39, %p47;
	@%p49 bra 	$L__BB3_33;
	ld.global.f32 	%f67, [%rd5+12];
	ld.global.f32 	%f68, [%rd6+12];
	fma.rn.f32 	%f79, %f67, %f68, %f79;
$L__BB3_33:
	add.s32 	%r90, %r90, 4;
$L__BB3_34:
	setp.eq.s32 	%p50, %r6, 0;
	@%p50 bra 	$L__BB3_44;
	setp.eq.s32 	%p51, %r6, 1;
	@%p51 bra 	$L__BB3_41;
	add.s32 	%r25, %r90, %r4;
	setp.ge.s32 	%p52, %r25, %r33;
	not.pred 	%p53, %p1;
	add.s32 	%r79, %r25, %r16;
	mul.wide.s32 	%rd16, %r79, 4;
	add.s64 	%rd7, %rd2, %rd16;
	add.s32 	%r80, %r90, %r17;
	mul.wide.s32 	%rd17, %r80, 4;
	add.s64 	%rd8, %rd1, %rd17;
	or.pred  	%p54, %p53, %p52;
	@%p54 bra 	$L__BB3_38;
	ld.global.f32 	%f70, [%rd7];
	ld.global.f32 	%f71, [%rd8];
	fma.rn.f32 	%f79, %f70, %f71, %f79;
$L__BB3_38:
	add.s32 	%r81, %r25, 1;
	setp.ge.s32 	%p55, %r81, %r33;
	or.pred  	%p57, %p53, %p55;
	@%p57 bra 	$L__BB3_40;
	ld.global.f32 	%f72, [%rd7+4];
	ld.global.f32 	%f73, [%rd8+4];
	fma.rn.f32 	%f79, %f72, %f73, %f79;
$L__BB3_40:
	add.s32 	%r90, %r90, 2;
$L__BB3_41:
	setp.eq.s32 	%p58, %r8, 0;
	@%p58 bra 	$L__BB3_44;
	add.s32 	%r28, %r90, %r4;
	setp.ge.s32 	%p59, %r28, %r33;
	not.pred 	%p60, %p1;
	or.pred  	%p61, %p60, %p59;
	@%p61 bra 	$L__BB3_44;
	add.s32 	%r82, %r28, %r16;
	add.s32 	%r83, %r90, %r17;
	mul.wide.s32 	%rd18, %r82, 4;
	add.s64 	%rd19, %rd2, %rd18;
	ld.global.f32 	%f74, [%rd19];
	mul.wide.s32 	%rd20, %r83, 4;
	add.s64 	%rd21, %rd1, %rd20;
	ld.global.f32 	%f75, [%rd21];
	fma.rn.f32 	%f79, %f74, %f75, %f79;
$L__BB3_44:
	add.s32 	%r87, %r87, 1;
	setp.ne.s32 	%p62, %r87, %r35;
	@%p62 bra 	$L__BB3_4;
	add.s32 	%r86, %r86, 1;
	setp.ne.s32 	%p63, %r86, %r34;
	@%p63 bra 	$L__BB3_3;
$L__BB3_46:
	ld.param.u64 	%rd25, [_Z29convolution_3d_strided_kernelPKfS0_Pfiiiiiiiiiiii_param_2];
	mad.lo.s32 	%r84, %r43, %r3, %r50;
	mad.lo.s32 	%r85, %r84, %r38, %r1;
	cvta.to.global.u64 	%rd22, %rd25;
	mul.wide.s32 	%rd23, %r85, 4;
	add.s64 	%rd24, %rd22, %rd23;
	st.global.f32 	[%rd24], %f79;
$L__BB3_47:
	ret;

}


// ===== COMPILED SASS (sm_100) =====

	.target	sm_100

	.elftype	@"ET_EXEC"


//--------------------- .note.nv.tkinfo           --------------------------
	.section	.note.nv.tkinfo,"",@"SHT_NOTE"
	.sectionflags	@"SHF_NOTE_NV_TKINFO"
	.tkinfo
        /*0018*/ 	.word	0x00000002
        /*0030*/ 	.string	""
        /*0030*/ 	.string	"ptxas"
        /*0030*/ 	.string	"Cuda compilation tools, release 13.0, V13.0.88"
        /*0030*/ 	.string	"Build cuda_13.0.r13.0/compiler.36424714_0"
        /*0030*/ 	.string	"-arch sm_100 -m 64 "



//--------------------- .note.nv.cuinfo           --------------------------
	.section	.note.nv.cuinfo,"",@"SHT_NOTE"
	.sectionflags	@"SHF_NOTE_NV_CUINFO"
        /*0018*/ 	.short	0x0002
        /*001a*/ 	.short	0x0064
        /*001c*/ 	.short	0x0082
	.zero		2


//--------------------- .nv.info                  --------------------------
	.section	.nv.info,"",@"SHT_CUDA_INFO"
	.align	4


	//----- nvinfo : EIATTR_REGCOUNT
	.align		4
        /*0000*/ 	.byte	0x04, 0x2f
        /*0002*/ 	.short	(.L_1 - .L_0)
	.align		4
.L_0:
        /*0004*/ 	.word	index@(_Z27convolution_3d_basic_kernelPKfS0_Pfiiiiiiiii)
        /*0008*/ 	.word	0x0000001d


	//----- nvinfo : EIATTR_FRAME_SIZE
	.align		4
.L_1:
        /*000c*/ 	.byte	0x04, 0x11
        /*000e*/ 	.short	(.L_3 - .L_2)
	.align		4
.L_2:
        /*0010*/ 	.word	index@(_Z27convolution_3d_basic_kernelPKfS0_Pfiiiiiiiii)
        /*0014*/ 	.word	0x00000000


	//----- nvinfo : EIATTR_REGCOUNT
	.align		4
.L_3:
        /*0018*/ 	.byte	0x04, 0x2f
        /*001a*/ 	.short	(.L_5 - .L_4)
	.align		4
.L_4:
        /*001c*/ 	.word	index@(_Z27convolution_3d_tiled_kernelPKfS0_Pfiiiiiiiii)
        /*0020*/ 	.word	0x00000020


	//----- nvinfo : EIATTR_FRAME_SIZE
	.align		4
.L_5:
        /*0024*/ 	.byte	0x04, 0x11
        /*0026*/ 	.short	(.L_7 - .L_6)
	.align		4
.L_6:
        /*0028*/ 	.word	index@(_Z27convolution_3d_tiled_kernelPKfS0_Pfiiiiiiiii)
        /*002c*/ 	.word	0x00000000


	//----- nvinfo : EIATTR_REGCOUNT
	.align		4
.L_7:
        /*0030*/ 	.byte	0x04, 0x2f
        /*0032*/ 	.short	(.L_9 - .L_8)
	.align		4
.L_8:
        /*0034*/ 	.word	index@(_Z27cross_correlation_3d_kernelPKfS0_Pfiiiiiiiii)
        /*0038*/ 	.word	0x0000001c


	//----- nvinfo : EIATTR_FRAME_SIZE
	.align		4
.L_9:
        /*003c*/ 	.byte	0x04, 0x11
        /*003e*/ 	.short	(.L_11 - .L_10)
	.align		4
.L_10:
        /*0040*/ 	.word	index@(_Z27cross_correlation_3d_kernelPKfS0_Pfiiiiiiiii)
        /*0044*/ 	.word	0x00000000


	//----- nvinfo : EIATTR_REGCOUNT
	.align		4
.L_11:
        /*0048*/ 	.byte	0x04, 0x2f
        /*004a*/ 	.short	(.L_13 - .L_12)
	.align		4
.L_12:
        /*004c*/ 	.word	index@(_Z29convolution_3d_strided_kernelPKfS0_Pfiiiiiiiiiiii)
        /*0050*/ 	.word	0x0000001e


	//----- nvinfo : EIATTR_FRAME_SIZE
	.align		4
.L_13:
        /*0054*/ 	.byte	0x04, 0x11
        /*0056*/ 	.short	(.L_15 - .L_14)
	.align		4
.L_14:
        /*0058*/ 	.word	index@(_Z29convolution_3d_strided_kernelPKfS0_Pfiiiiiiiiiiii)
        /*005c*/ 	.word	0x00000000


	//----- nvinfo : EIATTR_MIN_STACK_SIZE
	.align		4
.L_15:
        /*0060*/ 	.byte	0x04, 0x12
        /*0062*/ 	.short	(.L_17 - .L_16)
	.align		4
.L_16:
        /*0064*/ 	.word	index@(_Z29convolution_3d_strided_kernelPKfS0_Pfiiiiiiiiiiii)
        /*0068*/ 	.word	0x00000000


	//----- nvinfo : EIATTR_MIN_STACK_SIZE
	.align		4
.L_17:
        /*006c*/ 	.byte	0x04, 0x12
        /*006e*/ 	.short	(.L_19 - .L_18)
	.align		4
.L_18:
        /*0070*/ 	.word	index@(_Z27cross_correlation_3d_kernelPKfS0_Pfiiiiiiiii)
        /*0074*/ 	.word	0x00000000


	//----- nvinfo : EIATTR_MIN_STACK_SIZE
	.align		4
.L_19:
        /*0078*/ 	.byte	0x04, 0x12
        /*007a*/ 	.short	(.L_21 - .L_20)
	.align		4
.L_20:
        /*007c*/ 	.word	index@(_Z27convolution_3d_tiled_kernelPKfS0_Pfiiiiiiiii)
        /*0080*/ 	.word	0x00000000


	//----- nvinfo : EIATTR_MIN_STACK_SIZE
	.align		4
.L_21:
        /*0084*/ 	.byte	0x04, 0x12
        /*0086*/ 	.short	(.L_23 - .L_22)
	.align		4
.L_22:
        /*0088*/ 	.word	index@(_Z27convolution_3d_basic_kernelPKfS0_Pfiiiiiiiii)
        /*008c*/ 	.word	0x00000000
.L_23:


//--------------------- .nv.compat                --------------------------
	.section	.nv.compat,"",@"SHT_CUDA_COMPAT_INFO"
	.align	4
        /*0000*/ 	.byte	0x02, 0x09, 0x00, 0x00, 0x02, 0x02, 0x01, 0x00, 0x02, 0x05, 0x05, 0x00, 0x03, 0x07, 0x01, 0x01
        /*0010*/ 	.byte	0x02, 0x03, 0x00, 0x00, 0x02, 0x06, 0x01, 0x00, 0x04, 0x0b, 0x08, 0x00, 0x09, 0x00, 0x00, 0x00
        /*0020*/ 	.byte	0x00, 0x00, 0x00, 0x00


//--------------------- .nv.info._Z29convolution_3d_strided_kernelPKfS0_Pfiiiiiiiiiiii --------------------------
	.section	.nv.info._Z29convolution_3d_strided_kernelPKfS0_Pfiiiiiiiiiiii,"",@"SHT_CUDA_INFO"
	.sectionflags	@""
	.align	4


	//----- nvinfo : EIATTR_CUDA_API_VERSION
	.align		4
        /*0000*/ 	.byte	0x04, 0x37
        /*0002*/ 	.short	(.L_25 - .L_24)
.L_24:
        /*0004*/ 	.word	0x00000082


	//----- nvinfo : EIATTR_KPARAM_INFO
	.align		4
.L_25:
        /*0008*/ 	.byte	0x04, 0x17
        /*000a*/ 	.short	(.L_27 - .L_26)
.L_26:
        /*000c*/ 	.word	0x00000000
        /*0010*/ 	.short	0x000e
        /*0012*/ 	.short	0x0044
        /*0014*/ 	.byte	0x00, 0xf0, 0x11, 0x00


	//----- nvinfo : EIATTR_KPARAM_INFO
	.align		4
.L_27:
        /*0018*/ 	.byte	0x04, 0x17
        /*001a*/ 	.short	(.L_29 - .L_28)
.L_28:
        /*001c*/ 	.word	0x00000000
        /*0020*/ 	.short	0x000d
        /*0022*/ 	.short	0x0040
        /*0024*/ 	.byte	0x00, 0xf0, 0x11, 0x00


	//----- nvinfo : EIATTR_KPARAM_INFO
	.align		4
.L_29:
        /*0028*/ 	.byte	0x04, 0x17
        /*002a*/ 	.short	(.L_31 - .L_30)
.L_30:
        /*002c*/ 	.word	0x00000000
        /*0030*/ 	.short	0x000c
        /*0032*/ 	.short	0x003c
        /*0034*/ 	.byte	0x00, 0xf0, 0x11, 0x00


	//----- nvinfo : EIATTR_KPARAM_INFO
	.align		4
.L_31:
        /*0038*/ 	.byte	0x04, 0x17
        /*003a*/ 	.short	(.L_33 - .L_32)
.L_32:
        /*003c*/ 	.word	0x00000000
        /*0040*/ 	.short	0x000b
        /*0042*/ 	.short	0x0038
        /*0044*/ 	.byte	0x00, 0xf0, 0x11, 0x00


	//----- nvinfo : EIATTR_KPARAM_INFO
	.align		4
.L_33:
        /*0048*/ 	.byte	0x04, 0x17
        /*004a*/ 	.short	(.L_35 - .L_34)
.L_34:
        /*004c*/ 	.word	0x00000000
        /*0050*/ 	.short	0x000a
        /*0052*/ 	.short	0x0034
        /*0054*/ 	.byte	0x00, 0xf0, 0x11, 0x00


	//----- nvinfo : EIATTR_KPARAM_INFO
	.align		4
.L_35:
        /*0058*/ 	.byte	0x04, 0x17
        /*005a*/ 	.short	(.L_37 - .L_36)
.L_36:
        /*005c*/ 	.word	0x00000000
        /*0060*/ 	.short	0x0009
        /*0062*/ 	.short	0x0030
        /*0064*/ 	.byte	0x00, 0xf0, 0x11, 0x00


	//----- nvinfo : EIATTR_KPARAM_INFO
	.align		4
.L_37:
        /*0068*/ 	.byte	0x04, 0x17
        /*006a*/ 	.short	(.L_39 - .L_38)
.L_38:
        /*006c*/ 	.word	0x00000000
        /*0070*/ 	.short	0x0008
        /*0072*/ 	.short	0x002c
        /*0074*/ 	.byte	0x00, 0xf0, 0x11, 0x00


	//----- nvinfo : EIATTR_KPARAM_INFO
	.align		4
.L_39:
        /*0078*/ 	.byte	0x04, 0x17
        /*007a*/ 	.short	(.L_41 - .L_40)
.L_40:
        /*007c*/ 	.word	0x00000000
        /*0080*/ 	.short	0x0007
        /*0082*/ 	.short	0x0028
        /*0084*/ 	.byte	0x00, 0xf0, 0x11, 0x00


	//----- nvinfo : EIATTR_KPARAM_INFO
	.align		4
.L_41:
        /*0088*/ 	.byte	0x04, 0x17
        /*008a*/ 	.short	(.L_43 - .L_42)
.L_42:
        /*008c*/ 	.word	0x00000000
        /*0090*/ 	.short	0x0006
        /*0092*/ 	.short	0x0024
        /*0094*/ 	.byte	0x00, 0xf0, 0x11, 0x00


	//----- nvinfo : EIATTR_KPARAM_INFO
	.align		4
.L_43:
        /*0098*/ 	.byte	0x04, 0x17
        /*009a*/ 	.short	(.L_45 - .L_44)
.L_44:
        /*009c*/ 	.word	0x00000000
        /*00a0*/ 	.short	0x0005
        /*00a2*/ 	.short	0x0020
        /*00a4*/ 	.byte	0x00, 0xf0, 0x11, 0x00


	//----- nvinfo : EIATTR_KPARAM_INFO
	.align		4
.L_45:
        /*00a8*/ 	.byte	0x04, 0x17
        /*00aa*/ 	.short	(.L_47 - .L_46)
.L_46:
        /*00ac*/ 	.word	0x00000000
        /*00b0*/ 	.short	0x0004
        /*00b2*/ 	.short	0x001c
        /*00b4*/ 	.byte	0x00, 0xf0, 0x11, 0x00


	//----- nvinfo : EIATTR_KPARAM_INFO
	.align		4
.L_47:
        /*00b8*/ 	.byte	0x04, 0x17
        /*00ba*/ 	.short	(.L_49 - .L_48)
.L_48:
        /*00bc*/ 	.word	0x00000000
        /*00c0*/ 	.short	0x0003
        /*00c2*/ 	.short	0x0018
        /*00c4*/ 	.byte	0x00, 0xf0, 0x11, 0x00


	//----- nvinfo : EIATTR_KPARAM_INFO
	.align		4
.L_49:
        /*00c8*/ 	.byte	0x04, 0x17
        /*00ca*/ 	.short	(.L_51 - .L_50)
.L_50:
        /*00cc*/ 	.word	0x00000000
        /*00d0*/ 	.short	0x0002
        /*00d2*/ 	.short	0x0010
        /*00d4*/ 	.byte	0x00, 0xf5, 0x21, 0x00


	//----- nvinfo : EIATTR_KPARAM_INFO
	.align		4
.L_51:
        /*00d8*/ 	.byte	0x04, 0x17
        /*00da*/ 	.short	(.L_53 - .L_52)
.L_52:
        /*00dc*/ 	.word	0x00000000
        /*00e0*/ 	.short	0x0001
        /*00e2*/ 	.short	0x0008
        /*00e4*/ 	.byte	0x00, 0xf5, 0x21, 0x00


	//----- nvinfo : EIATTR_KPARAM_INFO
	.align		4
.L_53:
        /*00e8*/ 	.byte	0x04, 0x17
        /*00ea*/ 	.short	(.L_55 - .L_54)
.L_54:
        /*00ec*/ 	.word	0x00000000
        /*00f0*/ 	.short	0x0000
        /*00f2*/ 	.short	0x0000
        /*00f4*/ 	.byte	0x00, 0xf5, 0x21, 0x00


	//----- nvinfo : EIATTR_SPARSE_MMA_MASK
	.align		4
.L_55:
        /*00f8*/ 	.byte	0x03, 0x50
        /*00fa*/ 	.short	0x0000


	//----- nvinfo : EIATTR_MAXREG_COUNT
	.align		4
        /*00fc*/ 	.byte	0x03, 0x1b
        /*00fe*/ 	.short	0x00ff


	//----- nvinfo : EIATTR_MERCURY_ISA_VERSION
	.align		4
        /*0100*/ 	.byte	0x03, 0x5f
        /*0102*/ 	.short	0x0101


	//----- nvinfo : EIATTR_VRC_CTA_INIT_COUNT
	.align		4
        /*0104*/ 	.byte	0x02, 0x4a
	.zero		1
	.zero		1


	//----- nvinfo : EIATTR_EXIT_INSTR_OFFSETS
	.align		4
        /*0108*/ 	.byte	0x04, 0x1c
        /*010a*/ 	.short	(.L_57 - .L_56)


	//   ....[0]....
.L_56:
        /*010c*/ 	.word	0x00000120


	//   ....[1]....
        /*0110*/ 	.word	0x00000be0


	//----- nvinfo : EIATTR_CRS_STACK_SIZE
	.align		4
.L_57:
        /*0114*/ 	.byte	0x04, 0x1e
        /*0116*/ 	.short	(.L_59 - .L_58)
.L_58:
        /*0118*/ 	.word	0x00000000


	//----- nvinfo : EIATTR_CBANK_PARAM_SIZE
	.align		4
.L_59:
        /*011c*/ 	.byte	0x03, 0x19
        /*011e*/ 	.short	0x0048


	//----- nvinfo : EIATTR_PARAM_CBANK
	.align		4
        /*0120*/ 	.byte	0x04, 0x0a
        /*0122*/ 	.short	(.L_61 - .L_60)
	.align		4
.L_60:
        /*0124*/ 	.word	index@(.nv.constant0._Z29convolution_3d_strided_kernelPKfS0_Pfiiiiiiiiiiii)
        /*0128*/ 	.short	0x0380
        /*012a*/ 	.short	0x0048


	//----- nvinfo : EIATTR_SW_WAR
	.align		4
.L_61:
        /*012c*/ 	.byte	0x04, 0x36
        /*012e*/ 	.short	(.L_63 - .L_62)
.L_62:
        /*0130*/ 	.word	0x00000008
.L_63:


//--------------------- .nv.info._Z27cross_correlation_3d_kernelPKfS0_Pfiiiiiiiii --------------------------
	.section	.nv.info._Z27cross_correlation_3d_kernelPKfS0_Pfiiiiiiiii,"",@"SHT_CUDA_INFO"
	.sectionflags	@""
	.align	4


	//----- nvinfo : EIATTR_CUDA_API_VERSION
	.align		4
        /*0000*/ 	.byte	0x04, 0x37
        /*0002*/ 	.short	(.L_65 - .L_64)
.L_64:
        /*0004*/ 	.word	0x00000082


	//----- nvinfo : EIATTR_KPARAM_INFO
	.align		4
.L_65:
        /*0008*/ 	.byte	0x04, 0x17
        /*000a*/ 	.short	(.L_67 - .L_66)
.L_66:
        /*000c*/ 	.word	0x00000000
        /*0010*/ 	.short	0x000b
        /*0012*/ 	.short	0x0038
        /*0014*/ 	.byte	0x00, 0xf0, 0x11, 0x00


	//----- nvinfo : EIATTR_KPARAM_INFO
	.align		4
.L_67:
        /*0018*/ 	.byte	0x04, 0x17
        /*001a*/ 	.short	(.L_69 - .L_68)
.L_68:
        /*001c*/ 	.word	0x00000000
        /*0020*/ 	.short	0x000a
        /*0022*/ 	.short	0x0034
        /*0024*/ 	.byte	0x00, 0xf0, 0x11, 0x00


	//----- nvinfo : EIATTR_KPARAM_INFO
	.align		4
.L_69:
        /*0028*/ 	.byte	0x04, 0x17
        /*002a*/ 	.short	(.L_71 - .L_70)
.L_70:
        /*002c*/ 	.word	0x00000000
        /*0030*/ 	.short	0x0009
        /*0032*/ 	.short	0x0030
        /*0034*/ 	.byte	0x00, 0xf0, 0x11, 0x00


	//----- nvinfo : EIATTR_KPARAM_INFO
	.align		4
.L_71:
        /*0038*/ 	.byte	0x04, 0x17
        /*003a*/ 	.short	(.L_73 - .L_72)
.L_72:
        /*003c*/ 	.word	0x00000000
        /*0040*/ 	.short	0x0008
        /*0042*/ 	.short	0x002c
        /*0044*/ 	.byte	0x00, 0xf0, 0x11, 0x00


	//----- nvinfo : EIATTR_KPARAM_INFO
	.align		4
.L_73:
        /*0048*/ 	.byte	0x04, 0x17
        /*004a*/ 	.short	(.L_75 - .L_74)
.L_74:
        /*004c*/ 	.word	0x00000000
        /*0050*/ 	.short	0x0007
        /*0052*/ 	.short	0x0028
        /*0054*/ 	.byte	0x00, 0xf0, 0x11, 0x00


	//----- nvinfo : EIATTR_KPARAM_INFO
	.align		4
.L_75:
        /*0058*/ 	.byte	0x04, 0x17
        /*005a*/ 	.short	(.L_77 - .L_76)
.L_76:
        /*005c*/ 	.word	0x00000000
        /*0060*/ 	.short	0x0006
        /*0062*/ 	.short	0x0024
        /*0064*/ 	.byte	0x00, 0xf0, 0x11, 0x00


	//----- nvinfo : EIATTR_KPARAM_INFO
	.align		4
.L_77:
        /*0068*/ 	.byte	0x04, 0x17
        /*006a*/ 	.short	(.L_79 - .L_78)
.L_78:
        /*006c*/ 	.word	0x00000000
        /*0070*/ 	.short	0x0005
        /*0072*/ 	.short	0x0020
        /*0074*/ 	.byte	0x00, 0xf0, 0x11, 0x00


	//----- nvinfo : EIATTR_KPARAM_INFO
	.align		4
.L_79:
        /*0078*/ 	.byte	0x04, 0x17
        /*007a*/ 	.short	(.L_81 - .L_80)
.L_80:
        /*007c*/ 	.word	0x00000000
        /*0080*/ 	.short	0x0004
        /*0082*/ 	.short	0x001c
        /*0084*/ 	.byte	0x00, 0xf0, 0x11, 0x00


	//----- nvinfo : EIATTR_KPARAM_INFO
	.align		4
.L_81:
        /*0088*/ 	.byte	0x04, 0x17
        /*008a*/ 	.short	(.L_83 - .L_82)
.L_82:
        /*008c*/ 	.word	0x00000000
        /*0090*/ 	.short	0x0003
        /*0092*/ 	.short	0x0018
        /*0094*/ 	.byte	0x00, 0xf0, 0x11, 0x00


	//----- nvinfo : EIATTR_KPARAM_INFO
	.align		4
.L_83:
        /*0098*/ 	.byte	0x04, 0x17
        /*009a*/ 	.short	(.L_85 - .L_84)
.L_84:
        /*009c*/ 	.word	0x00000000
        /*00a0*/ 	.short	0x0002
        /*00a2*/ 	.short	0x0010
        /*00a4*/ 	.byte	0x00, 0xf5, 0x21, 0x00


	//----- nvinfo : EIATTR_KPARAM_INFO
	.align		4
.L_85:
        /*00a8*/ 	.byte	0x04, 0x17
        /*00aa*/ 	.short	(.L_87 - .L_86)
.L_86:
        /*00ac*/ 	.word	0x00000000
        /*00b0*/ 	.short	0x0001
        /*00b2*/ 	.short	0x0008
        /*00b4*/ 	.byte	0x00, 0xf5, 0x21, 0x00


	//----- nvinfo : EIATTR_KPARAM_INFO
	.align		4
.L_87:
        /*00b8*/ 	.byte	0x04, 0x17
        /*00ba*/ 	.short	(.L_89 - .L_88)
.L_88:
        /*00bc*/ 	.word	0x00000000
        /*00c0*/ 	.short	0x0000
        /*00c2*/ 	.short	0x0000
        /*00c4*/ 	.byte	0x00, 0xf5, 0x21, 0x00


	//----- nvinfo : EIATTR_SPARSE_MMA_MASK
	.align		4
.L_89:
        /*00c8*/ 	.byte	0x03, 0x50
        /*00ca*/ 	.short	0x0000


	//----- nvinfo : EIATTR_MAXREG_COUNT
	.align		4
        /*00cc*/ 	.byte	0x03, 0x1b
        /*00ce*/ 	.short	0x00ff


	//----- nvinfo : EIATTR_MERCURY_ISA_VERSION
	.align		4
        /*00d0*/ 	.byte	0x03, 0x5f
        /*00d2*/ 	.short	0x0101


	//----- nvinfo : EIATTR_VRC_CTA_INIT_COUNT
	.align		4
        /*00d4*/ 	.byte	0x02, 0x4a
	.zero		1
	.zero		1


	//----- nvinfo : EIATTR_EXIT_INSTR_OFFSETS
	.align		4
        /*00d8*/ 	.byte	0x04, 0x1c
        /*00da*/ 	.short	(.L_91 - .L_90)


	//   ....[0]....
.L_90:
        /*00dc*/ 	.word	0x00000120


	//   ....[1]....
        /*00e0*/ 	.word	0x00000c70


	//----- nvinfo : EIATTR_CRS_STACK_SIZE
	.align		4
.L_91:
        /*00e4*/ 	.byte	0x04, 0x1e
        /*00e6*/ 	.short	(.L_93 - .L_92)
.L_92:
        /*00e8*/ 	.word	0x00000000


	//----- nvinfo : EIATTR_CBANK_PARAM_SIZE
	.align		4
.L_93:
        /*00ec*/ 	.byte	0x03, 0x19
        /*00ee*/ 	.short	0x003c


	//----- nvinfo : EIATTR_PARAM_CBANK
	.align		4
        /*00f0*/ 	.byte	0x04, 0x0a
        /*00f2*/ 	.short	(.L_95 - .L_94)
	.align		4
.L_94:
        /*00f4*/ 	.word	index@(.nv.constant0._Z27cross_correlation_3d_kernelPKfS0_Pfiiiiiiiii)
        /*00f8*/ 	.short	0x0380
        /*00fa*/ 	.short	0x003c


	//----- nvinfo : EIATTR_SW_WAR
	.align		4
.L_95:
        /*00fc*/ 	.byte	0x04, 0x36
        /*00fe*/ 	.short	(.L_97 - .L_96)
.L_96:
        /*0100*/ 	.word	0x00000008
.L_97:


//--------------------- .nv.info._Z27convolution_3d_tiled_kernelPKfS0_Pfiiiiiiiii --------------------------
	.section	.nv.info._Z27convolution_3d_tiled_kernelPKfS0_Pfiiiiiiiii,"",@"SHT_CUDA_INFO"
	.sectionflags	@""
	.align	4


	//----- nvinfo : EIATTR_CUDA_API_VERSION
	.align		4
        /*0000*/ 	.byte	0x04, 0x37
        /*0002*/ 	.short	(.L_99 - .L_98)
.L_98:
        /*0004*/ 	.word	0x00000082


	//----- nvinfo : EIATTR_KPARAM_INFO
	.align		4
.L_99:
        /*0008*/ 	.byte	0x04, 0x17
        /*000a*/ 	.short	(.L_101 - .L_100)
.L_100:
        /*000c*/ 	.word	0x00000000
        /*0010*/ 	.short	0x000b
        /*0012*/ 	.short	0x0038
        /*0014*/ 	.byte	0x00, 0xf0, 0x11, 0x00


	//----- nvinfo : EIATTR_KPARAM_INFO
	.align		4
.L_101:
        /*0018*/ 	.byte	0x04, 0x17
        /*001a*/ 	.short	(.L_103 - .L_102)
.L_102:
        /*001c*/ 	.word	0x00000000
        /*0020*/ 	.short	0x000a
        /*0022*/ 	.short	0x0034
        /*0024*/ 	.byte	0x00, 0xf0, 0x11, 0x00


	//----- nvinfo : EIATTR_KPARAM_INFO
	.align		4
.L_103:
        /*0028*/ 	.byte	0x04, 0x17
        /*002a*/ 	.short	(.L_105 - .L_104)
.L_104:
        /*002c*/ 	.word	0x00000000
        /*0030*/ 	.short	0x0009
        /*0032*/ 	.short	0x0030
        /*0034*/ 	.byte	0x00, 0xf0, 0x11, 0x00


	//----- nvinfo : EIATTR_KPARAM_INFO
	.align		4
.L_105:
        /*0038*/ 	.byte	0x04, 0x17
        /*003a*/ 	.short	(.L_107 - .L_106)
.L_106:
        /*003c*/ 	.word	0x00000000
        /*0040*/ 	.short	0x0008
        /*0042*/ 	.short	0x002c
        /*0044*/ 	.byte	0x00, 0xf0, 0x11, 0x00


	//----- nvinfo : EIATTR_KPARAM_INFO
	.align		4
.L_107:
        /*0048*/ 	.byte	0x04, 0x17
        /*004a*/ 	.short	(.L_109 - .L_108)
.L_108:
        /*004c*/ 	.word	0x00000000
        /*0050*/ 	.short	0x0007
        /*0052*/ 	.short	0x0028
        /*0054*/ 	.byte	0x00, 0xf0, 0x11, 0x00


	//----- nvinfo : EIATTR_KPARAM_INFO
	.align		4
.L_109:
        /*0058*/ 	.byte	0x04, 0x17
        /*005a*/ 	.short	(.L_111 - .L_110)
.L_110:
        /*005c*/ 	.word	0x00000000
        /*0060*/ 	.short	0x0006
        /*0062*/ 	.short	0x0024
        /*0064*/ 	.byte	0x00, 0xf0, 0x11, 0x00


	//----- nvinfo : EIATTR_KPARAM_INFO
	.align		4
.L_111:
        /*0068*/ 	.byte	0x04, 0x17
        /*006a*/ 	.short	(.L_113 - .L_112)
.L_112:
        /*006c*/ 	.word	0x00000000
        /*0070*/ 	.short	0x0005
        /*0072*/ 	.short	0x0020
        /*0074*/ 	.byte	0x00, 0xf0, 0x11, 0x00


	//----- nvinfo : EIATTR_KPARAM_INFO
	.align		4
.L_113:
        /*0078*/ 	.byte	0x04, 0x17
        /*007a*/ 	.short	(.L_115 - .L_114)
.L_114:
        /*007c*/ 	.word	0x00000000
        /*0080*/ 	.short	0x0004
        /*0082*/ 	.short	0x001c
        /*0084*/ 	.byte	0x00, 0xf0, 0x11, 0x00


	//----- nvinfo : EIATTR_KPARAM_INFO
	.align		4
.L_115:
        /*0088*/ 	.byte	0x04, 0x17
        /*008a*/ 	.short	(.L_117 - .L_116)
.L_116:
        /*008c*/ 	.word	0x00000000
        /*0090*/ 	.short	0x0003
        /*0092*/ 	.short	0x0018
        /*0094*/ 	.byte	0x00, 0xf0, 0x11, 0x00


	//----- nvinfo : EIATTR_KPARAM_INFO
	.align		4
.L_117:
        /*0098*/ 	.byte	0x04, 0x17
        /*009a*/ 	.short	(.L_119 - .L_118)
.L_118:
        /*009c*/ 	.word	0x00000000
        /*00a0*/ 	.short	0x0002
        /*00a2*/ 	.short	0x0010
        /*00a4*/ 	.byte	0x00, 0xf5, 0x21, 0x00


	//----- nvinfo : EIATTR_KPARAM_INFO
	.align		4
.L_119:
        /*00a8*/ 	.byte	0x04, 0x17
        /*00aa*/ 	.short	(.L_121 - .L_120)
.L_120:
        /*00ac*/ 	.word	0x00000000
        /*00b0*/ 	.short	0x0001
        /*00b2*/ 	.short	0x0008
        /*00b4*/ 	.byte	0x00, 0xf5, 0x21, 0x00


	//----- nvinfo : EIATTR_KPARAM_INFO
	.align		4
.L_121:
        /*00b8*/ 	.byte	0x04, 0x17
        /*00ba*/ 	.short	(.L_123 - .L_122)
.L_122:
        /*00bc*/ 	.word	0x00000000
        /*00c0*/ 	.short	0x0000
        /*00c2*/ 	.short	0x0000
        /*00c4*/ 	.byte	0x00, 0xf5, 0x21, 0x00


	//----- nvinfo : EIATTR_SPARSE_MMA_MASK
	.align		4
.L_123:
        /*00c8*/ 	.byte	0x03, 0x50
        /*00ca*/ 	.short	0x0000


	//----- nvinfo : EIATTR_MAXREG_COUNT
	.align		4
        /*00cc*/ 	.byte	0x03, 0x1b
        /*00ce*/ 	.short	0x00ff


	//----- nvinfo : EIATTR_NUM_BARRIERS
	.align		4
        /*00d0*/ 	.byte	0x02, 0x4c
        /*00d2*/ 	.byte	0x01
	.zero		1


	//----- nvinfo : EIATTR_MERCURY_ISA_VERSION
	.align		4
        /*00d4*/ 	.byte	0x03, 0x5f
        /*00d6*/ 	.short	0x0101


	//----- nvinfo : EIATTR_VRC_CTA_INIT_COUNT
	.align		4
        /*00d8*/ 	.byte	0x02, 0x4a
	.zero		1
	.zero		1


	//----- nvinfo : EIATTR_EXIT_INSTR_OFFSETS
	.align		4
        /*00dc*/ 	.byte	0x04, 0x1c
        /*00de*/ 	.short	(.L_125 - .L_124)


	//   ....[0]....
.L_124:
        /*00e0*/ 	.word	0x00000570


	//   ....[1]....
        /*00e4*/ 	.word	0x00000fc0


	//----- nvinfo : EIATTR_CRS_STACK_SIZE
	.align		4
.L_125:
        /*00e8*/ 	.byte	0x04, 0x1e
        /*00ea*/ 	.short	(.L_127 - .L_126)
.L_126:
        /*00ec*/ 	.word	0x00000000


	//----- nvinfo : EIATTR_CBANK_PARAM_SIZE
	.align		4
.L_127:
        /*00f0*/ 	.byte	0x03, 0x19
        /*00f2*/ 	.short	0x003c


	//----- nvinfo : EIATTR_PARAM_CBANK
	.align		4
        /*00f4*/ 	.byte	0x04, 0x0a
        /*00f6*/ 	.short	(.L_129 - .L_128)
	.align		4
.L_128:
        /*00f8*/ 	.word	index@(.nv.constant0._Z27convolution_3d_tiled_kernelPKfS0_Pfiiiiiiiii)
        /*00fc*/ 	.short	0x0380
        /*00fe*/ 	.short	0x003c


	//----- nvinfo : EIATTR_SW_WAR
	.align		4
.L_129:
        /*0100*/ 	.byte	0x04, 0x36
        /*0102*/ 	.short	(.L_131 - .L_130)
.L_130:
        /*0104*/ 	.word	0x00000008
.L_131:


//--------------------- .nv.info._Z27convolution_3d_basic_kernelPKfS0_Pfiiiiiiiii --------------------------
	.section	.nv.info._Z27convolution_3d_basic_kernelPKfS0_Pfiiiiiiiii,"",@"SHT_CUDA_INFO"
	.sectionflags	@""
	.align	4


	//----- nvinfo : EIATTR_CUDA_API_VERSION
	.align		4
        /*0000*/ 	.byte	0x04, 0x37
        /*0002*/ 	.short	(.L_133 - .L_132)
.L_132:
        /*0004*/ 	.word	0x00000082


	//----- nvinfo : EIATTR_KPARAM_INFO
	.align		4
.L_133:
        /*0008*/ 	.byte	0x04, 0x17
        /*000a*/ 	.short	(.L_135 - .L_134)
.L_134:
        /*000c*/ 	.word	0x00000000
        /*0010*/ 	.short	0x000b
        /*0012*/ 	.short	0x0038
        /*0014*/ 	.byte	0x00, 0xf0, 0x11, 0x00


	//----- nvinfo : EIATTR_KPARAM_INFO
	.align		4
.L_135:
        /*0018*/ 	.byte	0x04, 0x17
        /*001a*/ 	.short	(.L_137 - .L_136)
.L_136:
        /*001c*/ 	.word	0x00000000
        /*0020*/ 	.short	0x000a
        /*0022*/ 	.short	0x0034
        /*0024*/ 	.byte	0x00, 0xf0, 0x11, 0x00


	//----- nvinfo : EIATTR_KPARAM_INFO
	.align		4
.L_137:
        /*0028*/ 	.byte	0x04, 0x17
        /*002a*/ 	.short	(.L_139 - .L_138)
.L_138:
        /*002c*/ 	.word	0x00000000
        /*0030*/ 	.short	0x0009
        /*0032*/ 	.short	0x0030
        /*0034*/ 	.byte	0x00, 0xf0, 0x11, 0x00


	//----- nvinfo : EIATTR_KPARAM_INFO
	.align		4
.L_139:
        /*0038*/ 	.byte	0x04, 0x17
        /*003a*/ 	.short	(.L_141 - .L_140)
.L_140:
        /*003c*/ 	.word	0x00000000
        /*0040*/ 	.short	0x0008
        /*0042*/ 	.short	0x002c
        /*0044*/ 	.byte	0x00, 0xf0, 0x11, 0x00


	//----- nvinfo : EIATTR_KPARAM_INFO
	.align		4
.L_141:
        /*0048*/ 	.byte	0x04, 0x17
        /*004a*/ 	.short	(.L_143 - .L_142)
.L_142:
        /*004c*/ 	.word	0x00000000
        /*0050*/ 	.short	0x0007
        /*0052*/ 	.short	0x0028
        /*0054*/ 	.byte	0x00, 0xf0, 0x11, 0x00


	//----- nvinfo : EIATTR_KPARAM_INFO
	.align		4
.L_143:
        /*0058*/ 	.byte	0x04, 0x17
        /*005a*/ 	.short	(.L_145 - .L_144)
.L_144:
        /*005c*/ 	.word	0x00000000
        /*0060*/ 	.short	0x0006
        /*0062*/ 	.short	0x0024
        /*0064*/ 	.byte	0x00, 0xf0, 0x11, 0x00


	//----- nvinfo : EIATTR_KPARAM_INFO
	.align		4
.L_145:
        /*0068*/ 	.byte	0x04, 0x17
        /*006a*/ 	.short	(.L_147 - .L_146)
.L_146:
        /*006c*/ 	.word	0x00000000
        /*0070*/ 	.short	0x0005
        /*0072*/ 	.short	0x0020
        /*0074*/ 	.byte	0x00, 0xf0, 0x11, 0x00


	//----- nvinfo : EIATTR_KPARAM_INFO
	.align		4
.L_147:
        /*0078*/ 	.byte	0x04, 0x17
        /*007a*/ 	.short	(.L_149 - .L_148)
.L_148:
        /*007c*/ 	.word	0x00000000
        /*0080*/ 	.short	0x0004
        /*0082*/ 	.short	0x001c
        /*0084*/ 	.byte	0x00, 0xf0, 0x11, 0x00


	//----- nvinfo : EIATTR_KPARAM_INFO
	.align		4
.L_149:
        /*0088*/ 	.byte	0x04, 0x17
        /*008a*/ 	.short	(.L_151 - .L_150)
.L_150:
        /*008c*/ 	.word	0x00000000
        /*0090*/ 	.short	0x0003
        /*0092*/ 	.short	0x0018
        /*0094*/ 	.byte	0x00, 0xf0, 0x11, 0x00


	//----- nvinfo : EIATTR_KPARAM_INFO
	.align		4
.L_151:
        /*0098*/ 	.byte	0x04, 0x17
        /*009a*/ 	.short	(.L_153 - .L_152)
.L_152:
        /*009c*/ 	.word	0x00000000
        /*00a0*/ 	.short	0x0002
        /*00a2*/ 	.short	0x0010
        /*00a4*/ 	.byte	0x00, 0xf5, 0x21, 0x00


	//----- nvinfo : EIATTR_KPARAM_INFO
	.align		4
.L_153:
        /*00a8*/ 	.byte	0x04, 0x17
        /*00aa*/ 	.short	(.L_155 - .L_154)
.L_154:
        /*00ac*/ 	.word	0x00000000
        /*00b0*/ 	.short	0x0001
        /*00b2*/ 	.short	0x0008
        /*00b4*/ 	.byte	0x00, 0xf5, 0x21, 0x00


	//----- nvinfo : EIATTR_KPARAM_INFO
	.align		4
.L_155:
        /*00b8*/ 	.byte	0x04, 0x17
        /*00ba*/ 	.short	(.L_157 - .L_156)
.L_156:
        /*00bc*/ 	.word	0x00000000
        /*00c0*/ 	.short	0x0000
        /*00c2*/ 	.short	0x0000
        /*00c4*/ 	.byte	0x00, 0xf5, 0x21, 0x00


	//----- nvinfo : EIATTR_SPARSE_MMA_MASK
	.align		4
.L_157:
        /*00c8*/ 	.byte	0x03, 0x50
        /*00ca*/ 	.short	0x0000


	//----- nvinfo : EIATTR_MAXREG_COUNT
	.align		4
        /*00cc*/ 	.byte	0x03, 0x1b
        /*00ce*/ 	.short	0x00ff


	//----- nvinfo : EIATTR_MERCURY_ISA_VERSION
	.align		4
        /*00d0*/ 	.byte	0x03, 0x5f
        /*00d2*/ 	.short	0x0101


	//----- nvinfo : EIATTR_VRC_CTA_INIT_COUNT
	.align		4
        /*00d4*/ 	.byte	0x02, 0x4a
	.zero		1
	.zero		1


	//----- nvinfo : EIATTR_EXIT_INSTR_OFFSETS
	.align		4
        /*00d8*/ 	.byte	0x04, 0x1c
        /*00da*/ 	.short	(.L_159 - .L_158)


	//   ....[0]....
.L_158:
        /*00dc*/ 	.word	0x00000120


	//   ....[1]....
        /*00e0*/ 	.word	0x00000ba0


	//----- nvinfo : EIATTR_CRS_STACK_SIZE
	.align		4
.L_159:
        /*00e4*/ 	.byte	0x04, 0x1e
        /*00e6*/ 	.short	(.L_161 - .L_160)
.L_160:
        /*00e8*/ 	.word	0x00000000


	//----- nvinfo : EIATTR_CBANK_PARAM_SIZE
	.align		4
.L_161:
        /*00ec*/ 	.byte	0x03, 0x19
        /*00ee*/ 	.short	0x003c


	//----- nvinfo : EIATTR_PARAM_CBANK
	.align		4
        /*00f0*/ 	.byte	0x04, 0x0a
        /*00f2*/ 	.short	(.L_163 - .L_162)
	.align		4
.L_162:
        /*00f4*/ 	.word	index@(.nv.constant0._Z27convolution_3d_basic_kernelPKfS0_Pfiiiiiiiii)
        /*00f8*/ 	.short	0x0380
        /*00fa*/ 	.short	0x003c


	//----- nvinfo : EIATTR_SW_WAR
	.align		4
.L_163:
        /*00fc*/ 	.byte	0x04, 0x36
        /*00fe*/ 	.short	(.L_165 - .L_164)
.L_164:
        /*0100*/ 	.word	0x00000008
.L_165:


//--------------------- .nv.callgraph             --------------------------
	.section	.nv.callgraph,"",@"SHT_CUDA_CALLGRAPH"
	.align	4
	.sectionentsize	8
	.align		4
        /*0000*/ 	.word	0x00000000
	.align		4
        /*0004*/ 	.word	0xffffffff
	.align		4
        /*0008*/ 	.word	0x00000000
	.align		4
        /*000c*/ 	.word	0xfffffffe
	.align		4
        /*0010*/ 	.word	0x00000000
	.align		4
        /*0014*/ 	.word	0xfffffffd
	.align		4
        /*0018*/ 	.word	0x00000000
	.align		4
        /*001c*/ 	.word	0xfffffffc


//--------------------- .text._Z29convolution_3d_strided_kernelPKfS0_Pfiiiiiiiiiiii --------------------------
	.section	.text._Z29convolution_3d_strided_kernelPKfS0_Pfiiiiiiiiiiii,"ax",@progbits
	.align	128
        .global         _Z29convolution_3d_strided_kernelPKfS0_Pfiiiiiiiiiiii
        .type           _Z29convolution_3d_strided_kernelPKfS0_Pfiiiiiiiiiiii,@function
        .size           _Z29convolution_3d_strided_kernelPKfS0_Pfiiiiiiiiiiii,(.L_x_49 - _Z29convolution_3d_strided_kernelPKfS0_Pfiiiiiiiiiiii)
        .other          _Z29convolution_3d_strided_kernelPKfS0_Pfiiiiiiiiiiii,@"STO_CUDA_ENTRY STV_DEFAULT"
_Z29convolution_3d_strided_kernelPKfS0_Pfiiiiiiiiiiii:
.text._Z29convolution_3d_strided_kernelPKfS0_Pfiiiiiiiiiiii:
[----:B------:R-:W-:Y:S01]  /*0000*/  LDC R1, c[0x0][0x37c] ;  /* 0x0000df00ff017b82 */ /* 0x000fe20000000800 */
[----:B------:R-:W0:Y:S07]  /*0010*/  S2R R5, SR_TID.Y ;  /* 0x0000000000057919 */ /* 0x000e2e0000002200 */
[----:B------:R-:W1:Y:S01]  /*0020*/  LDC R6, c[0x0][0x360] ;  /* 0x0000d800ff067b82 */ /* 0x000e620000000800 */
[----:B------:R-:W2:Y:S01]  /*0030*/  LDCU.64 UR8, c[0x0][0x3b0] ;  /* 0x00007600ff0877ac */ /* 0x000ea20008000a00 */
[----:B------:R-:W1:Y:S01]  /*0040*/  S2R R3, SR_TID.X ;  /* 0x0000000000037919 */ /* 0x000e620000002100 */
[----:B------:R-:W3:Y:S01]  /*0050*/  LDCU UR7, c[0x0][0x3b8] ;  /* 0x00007700ff0777ac */ /* 0x000ee20008000800 */
[----:B------:R-:W4:Y:S04]  /*0060*/  S2R R2, SR_TID.Z ;  /* 0x0000000000027919 */ /* 0x000f280000002300 */
[----:B------:R-:W0:Y:S08]  /*0070*/  S2UR UR5, SR_CTAID.Y ;  /* 0x00000000000579c3 */ /* 0x000e300000002600 */
[----:B------:R-:W0:Y:S08]  /*0080*/  LDC R0, c[0x0][0x364] ;  /* 0x0000d900ff007b82 */ /* 0x000e300000000800 */
[----:B------:R-:W1:Y:S08]  /*0090*/  S2UR UR4, SR_CTAID.X ;  /* 0x00000000000479c3 */ /* 0x000e700000002500 */
[----:B------:R-:W4:Y:S08]  /*00a0*/  S2UR UR6, SR_CTAID.Z ;  /* 0x00000000000679c3 */ /* 0x000f300000002700 */
[----:B------:R-:W4:Y:S01]  /*00b0*/  LDC R7, c[0x0][0x368] ;  /* 0x0000da00ff077b82 */ /* 0x000f220000000800 */
[----:B0-----:R-:W-:-:S05]  /*00c0*/  IMAD R0, R0, UR5, R5 ;  /* 0x0000000500007c24 */ /* 0x001fca000f8e0205 */
[----:B--2---:R-:W-:Y:S01]  /*00d0*/  ISETP.GE.AND P0, PT, R0, UR9, PT ;  /* 0x0000000900007c0c */ /* 0x004fe2000bf06270 */
[----:B-1----:R-:W-:-:S05]  /*00e0*/  IMAD R6, R6, UR4, R3 ;  /* 0x0000000406067c24 */ /* 0x002fca000f8e0203 */
[----:B---3--:R-:W-:Y:S01]  /*00f0*/  ISETP.GE.OR P0, PT, R6, UR7, P0 ;  /* 0x0000000706007c0c */ /* 0x008fe20008706670 */
[----:B----4-:R-:W-:-:S05]  /*0100*/  IMAD R7, R7, UR6, R2 ;  /* 0x0000000607077c24 */ /* 0x010fca000f8e0202 */
[----:B------:R-:W-:-:S13]  /*0110*/  ISETP.GE.OR P0, PT, R7, UR8, P0 ;  /* 0x0000000807007c0c */ /* 0x000fda0008706670 */
[----:B------:R-:W-:Y:S05]  /*0120*/  @P0 EXIT ;  /* 0x000000000000094d */ /* 0x000fea0003800000 */
[----:B------:R-:W0:Y:S01]  /*0130*/  LDC.64 R2, c[0x0][0x3a8] ;  /* 0x0000ea00ff027b82 */ /* 0x000e220000000a00 */
[----:B------:R-:W0:Y:S01]  /*0140*/  LDCU UR4, c[0x0][0x3a4] ;  /* 0x00007480ff0477ac */ /* 0x000e220008000800 */
[----:B------:R-:W-:Y:S01]  /*0150*/  HFMA2 R8, -RZ, RZ, 0, 0 ;  /* 0x00000000ff087431 */ /* 0x000fe200000001ff */
[----:B------:R-:W1:Y:S01]  /*0160*/  LDCU.64 UR8, c[0x0][0x358] ;  /* 0x00006b00ff0877ac */ /* 0x000e620008000a00 */
[----:B0-----:R-:W-:-:S04]  /*0170*/  VIMNMX3 R2, R2, UR4, R3, PT ;  /* 0x0000000402027c0f */ /* 0x001fc8000b800103 */
[----:B------:R-:W-:-:S13]  /*0180*/  ISETP.GE.AND P0, PT, R2, 0x1, PT ;  /* 0x000000010200780c */ /* 0x000fda0003f06270 */
[----:B-1----:R-:W-:Y:S05]  /*0190*/  @!P0 BRA `(.L_x_0) ;  /* 0x0000000800748947 */ /* 0x002fea0003800000 */
[C---:B------:R-:W-:Y:S01]  /*01a0*/  LOP3.LUT R18, R3.reuse, 0x7, RZ, 0xc0, !PT ;  /* 0x0000000703127812 */ /* 0x040fe200078ec0ff */
[----:B------:R-:W-:Y:S01]  /*01b0*/  UMOV UR4, URZ ;  /* 0x000000ff00047c82 */ /* 0x000fe20008000000 */
[C---:B------:R-:W-:Y:S02]  /*01c0*/  LOP3.LUT R20, R3.reuse, 0x3, RZ, 0xc0, !PT ;  /* 0x0000000303147812 */ /* 0x040fe400078ec0ff */
[----:B------:R-:W-:Y:S02]  /*01d0*/  LOP3.LUT R9, R3, 0x7ffffff8, RZ, 0xc0, !PT ;  /* 0x7ffffff803097812 */ /* 0x000fe400078ec0ff */
[----:B------:R-:W-:-:S07]  /*01e0*/  MOV R8, RZ ;  /* 0x000000ff00087202 */ /* 0x000fce0000000f00 */
.L_x_8:
[----:B------:R-:W0:Y:S01]  /*01f0*/  LDC R10, c[0x0][0x3bc] ;  /* 0x0000ef00ff0a7b82 */ /* 0x000e220000000800 */
[----:B------:R-:W1:Y:S01]  /*0200*/  LDCU UR5, c[0x0][0x3a4] ;  /* 0x00007480ff0577ac */ /* 0x000e620008000800 */
[----:B------:R-:W-:Y:S01]  /*0210*/  UMOV UR6, UR4 ;  /* 0x0000000400067c82 */ /* 0x000fe20008000000 */
[----:B0-----:R-:W-:Y:S01]  /*0220*/  IMAD R10, R7, R10, UR4 ;  /* 0x00000004070a7e24 */ /* 0x001fe2000f8e020a */
[----:B------:R-:W-:-:S04]  /*0230*/  UIADD3 UR4, UPT, UPT, UR4, 0x1, URZ ;  /* 0x0000000104047890 */ /* 0x000fc8000fffe0ff */
[----:B-1----:R-:W-:-:S03]  /*0240*/  UISETP.NE.AND UP0, UPT, UR4, UR5, UPT ;  /* 0x000000050400728c */ /* 0x002fc6000bf05270 */
[----:B------:R-:W-:-:S08]  /*0250*/  UMOV UR5, URZ ;  /* 0x000000ff00057c82 */ /* 0x000fd00008000000 */
.L_x_7:
[----:B------:R-:W0:Y:S01]  /*0260*/  LDCU.64 UR14, c[0x0][0x3a8] ;  /* 0x00007500ff0e77ac */ /* 0x000e220008000a00 */
[----:B------:R-:W1:Y:S01]  /*0270*/  LDC R3, c[0x0][0x3c0] ;  /* 0x0000f000ff037b82 */ /* 0x000e620000000800 */
[----:B------:R-:W-:Y:S01]  /*0280*/  HFMA2 R2, -RZ, RZ, 0, 0 ;  /* 0x00000000ff027431 */ /* 0x000fe200000001ff */
[----:B------:R-:W2:Y:S01]  /*0290*/  LDCU.64 UR10, c[0x0][0x398] ;  /* 0x00007300ff0a77ac */ /* 0x000ea20008000a00 */
[----:B0-----:R-:W-:Y:S01]  /*02a0*/  MOV R11, UR15 ;  /* 0x0000000f000b7c02 */ /* 0x001fe20008000f00 */
[----:B------:R-:W-:-:S03]  /*02b0*/  UIMAD UR12, UR6, UR14, UR5 ;  /* 0x0000000e060c72a4 */ /* 0x000fc6000f8e0205 */
[----:B------:R-:W-:Y:S01]  /*02c0*/  ISETP.GE.U32.AND P1, PT, R11, 0x8, PT ;  /* 0x000000080b00780c */ /* 0x000fe20003f26070 */
[----:B-1----:R-:W-:Y:S01]  /*02d0*/  IMAD R3, R0, R3, UR5 ;  /* 0x0000000500037e24 */ /* 0x002fe2000f8e0203 */
[----:B------:R-:W-:-:S03]  /*02e0*/  UIADD3 UR5, UPT, UPT, UR5, 0x1, URZ ;  /* 0x0000000105057890 */ /* 0x000fc6000fffe0ff */
[----:B--2---:R-:W-:Y:S01]  /*02f0*/  IMAD R12, R10, UR11, R3 ;  /* 0x0000000b0a0c7c24 */ /* 0x004fe2000f8e0203 */
[----:B------:R-:W-:Y:S01]  /*0300*/  ISETP.GE.AND P0, PT, R3, UR11, PT ;  /* 0x0000000b03007c0c */ /* 0x000fe2000bf06270 */
[----:B------:R-:W-:-:S03]  /*0310*/  UISETP.NE.AND UP1, UPT, UR5, UR14, UPT ;  /* 0x0000000e0500728c */ /* 0x000fc6000bf25270 */
[----:B------:R-:W-:-:S03]  /*0320*/  ISETP.LT.AND P0, PT, R10, UR10, !P0 ;  /* 0x0000000a0a007c0c */ /* 0x000fc6000c701270 */
[----:B------:R-:W-:Y:S10]  /*0330*/  @!P1 BRA `(.L_x_1) ;  /* 0x0000000000d89947 */ /* 0x000ff40003800000 */
[----:B------:R-:W-:Y:S01]  /*0340*/  IMAD.MOV.U32 R14, RZ, RZ, RZ ;  /* 0x000000ffff0e7224 */ /* 0x000fe200078e00ff */
[----:B------:R-:W0:Y:S01]  /*0350*/  LDCU UR7, c[0x0][0x3c4] ;  /* 0x00007880ff0777ac */ /* 0x000e220008000800 */
[----:B------:R-:W1:Y:S05]  /*0360*/  LDCU UR10, c[0x0][0x3a0] ;  /* 0x00007400ff0a77ac */ /* 0x000e6a0008000800 */
.L_x_2:
[----:B------:R-:W2:Y:S01]  /*0370*/  LDC R11, c[0x0][0x3ac] ;  /* 0x0000eb00ff0b7b82 */ /* 0x000ea20000000800 */
[----:B0-----:R-:W-:-:S04]  /*0380*/  IMAD R13, R6, UR7, R14 ;  /* 0x00000007060d7c24 */ /* 0x001fc8000f8e020e */
[----:B-1----:R-:W-:Y:S01]  /*0390*/  IMAD R15, R12, UR10, R13 ;  /* 0x0000000a0c0f7c24 */ /* 0x002fe2000f8e020d */
[C---:B------:R-:W-:Y:S02]  /*03a0*/  ISETP.GE.OR P1, PT, R13.reuse, UR10, !P0 ;  /* 0x0000000a0d007c0c */ /* 0x040fe4000c726670 */
[----:B------:R-:W0:Y:S01]  /*03b0*/  LDC.64 R2, c[0x0][0x380] ;  /* 0x0000e000ff027b82 */ /* 0x000e220000000a00 */
[----:B------:R-:W-:-:S04]  /*03c0*/  IADD3 R16, PT, PT, R13, 0x1, RZ ;  /* 0x000000010d107810 */ /* 0x000fc80007ffe0ff */
[----:B------:R-:W-:-:S03]  /*03d0*/  ISETP.GE.OR P6, PT, R16, UR10, !P0 ;  /* 0x0000000a10007c0c */ /* 0x000fc6000c7c6670 */
[----:B------:R-:W1:Y:S01]  /*03e0*/  LDC.64 R4, c[0x0][0x388] ;  /* 0x0000e200ff047b82 */ /* 0x000e620000000a00 */
[----:B--2---:R-:W-:Y:S02]  /*03f0*/  IMAD R17, R11, UR12, R14 ;  /* 0x0000000c0b117c24 */ /* 0x004fe4000f8e020e */
[----:B0-----:R-:W-:-:S07]  /*0400*/  IMAD.WIDE R2, R15, 0x4, R2 ;  /* 0x000000040f027825 */ /* 0x001fce00078e0202 */
[----:B------:R-:W2:Y:S01]  /*0410*/  @!P6 LDG.E R21, desc[UR8][R2.64+0x4] ;  /* 0x000004080215e981 */ /* 0x000ea2000c1e1900 */
[----:B-1----:R-:W-:-:S03]  /*0420*/  IMAD.WIDE R4, R17, 0x4, R4 ;  /* 0x0000000411047825 */ /* 0x002fc600078e0204 */
[----:B------:R-:W3:Y:S04]  /*0430*/  @!P1 LDG.E R17, desc[UR8][R2.64] ;  /* 0x0000000802119981 */ /* 0x000ee8000c1e1900 */
[----:B------:R-:W3:Y:S04]  /*0440*/  @!P1 LDG.E R16, desc[UR8][R4.64] ;  /* 0x0000000804109981 */ /* 0x000ee8000c1e1900 */
[----:B------:R-:W2:Y:S01]  /*0450*/  @!P6 LDG.E R15, desc[UR8][R4.64+0x4] ;  /* 0x00000408040fe981 */ /* 0x000ea2000c1e1900 */
[C---:B------:R-:W-:Y:S02]  /*0460*/  IADD3 R19, PT, PT, R13.reuse, 0x2, RZ ;  /* 0x000000020d137810 */ /* 0x040fe40007ffe0ff */
[----:B------:R-:W-:-:S02]  /*0470*/  IADD3 R22, PT, PT, R13, 0x3, RZ ;  /* 0x000000030d167810 */ /* 0x000fc40007ffe0ff */
[----:B------:R-:W-:Y:S01]  /*0480*/  ISETP.GE.OR P5, PT, R19, UR10, !P0 ;  /* 0x0000000a13007c0c */ /* 0x000fe2000c7a6670 */
[C---:B------:R-:W-:Y:S01]  /*0490*/  VIADD R19, R13.reuse, 0x4 ;  /* 0x000000040d137836 */ /* 0x040fe20000000000 */
[----:B------:R-:W-:Y:S02]  /*04a0*/  ISETP.GE.OR P4, PT, R22, UR10, !P0 ;  /* 0x0000000a16007c0c */ /* 0x000fe4000c786670 */
[----:B------:R-:W-:Y:S02]  /*04b0*/  IADD3 R22, PT, PT, R13, 0x5, RZ ;  /* 0x000000050d167810 */ /* 0x000fe40007ffe0ff */
[----:B------:R-:W-:Y:S02]  /*04c0*/  ISETP.GE.OR P3, PT, R19, UR10, !P0 ;  /* 0x0000000a13007c0c */ /* 0x000fe4000c766670 */
[----:B------:R-:W-:Y:S02]  /*04d0*/  ISETP.GE.OR P2, PT, R22, UR10, !P0 ;  /* 0x0000000a16007c0c */ /* 0x000fe4000c746670 */
[----:B------:R-:W-:-:S03]  /*04e0*/  IADD3 R22, PT, PT, R13, 0x6, RZ ;  /* 0x000000060d167810 */ /* 0x000fc60007ffe0ff */
[----:B------:R-:W4:Y:S08]  /*04f0*/  @!P5 LDG.E R19, desc[UR8][R2.64+0x8] ;  /* 0x000008080213d981 */ /* 0x000f30000c1e1900 */
[----:B------:R-:W5:Y:S01]  /*0500*/  @!P2 LDG.E R23, desc[UR8][R2.64+0x14] ;  /* 0x000014080217a981 */ /* 0x000f62000c1e1900 */
[----:B---3--:R-:W-:-:S03]  /*0510*/  @!P1 FFMA R8, R17, R16, R8 ;  /* 0x0000001011089223 */ /* 0x008fc60000000008 */
[----:B------:R-:W4:Y:S01]  /*0520*/  @!P5 LDG.E R17, desc[UR8][R4.64+0x8] ;  /* 0x000008080411d981 */ /* 0x000f22000c1e1900 */
[----:B------:R-:W-:Y:S02]  /*0530*/  ISETP.GE.OR P1, PT, R22, UR10, !P0 ;  /* 0x0000000a16007c0c */ /* 0x000fe4000c726670 */
[----:B------:R-:W-:Y:S01]  /*0540*/  IADD3 R22, PT, PT, R13, 0x7, RZ ;  /* 0x000000070d167810 */ /* 0x000fe20007ffe0ff */
[----:B------:R-:W3:Y:S01]  /*0550*/  @!P4 LDG.E R16, desc[UR8][R4.64+0xc] ;  /* 0x00000c080410c981 */ /* 0x000ee2000c1e1900 */
[----:B--2---:R-:W-:-:S03]  /*0560*/  @!P6 FFMA R8, R21, R15, R8 ;  /* 0x0000000f1508e223 */ /* 0x004fc60000000008 */
[----:B------:R-:W3:Y:S01]  /*0570*/  @!P4 LDG.E R13, desc[UR8][R2.64+0xc] ;  /* 0x00000c08020dc981 */ /* 0x000ee2000c1e1900 */
[----:B------:R-:W-:-:S03]  /*0580*/  ISETP.GE.OR P6, PT, R22, UR10, !P0 ;  /* 0x0000000a16007c0c */ /* 0x000fc6000c7c6670 */
[----:B------:R-:W2:Y:S04]  /*0590*/  @!P3 LDG.E R15, desc[UR8][R2.64+0x10] ;  /* 0x00001008020fb981 */ /* 0x000ea8000c1e1900 */
[----:B------:R-:W2:Y:S04]  /*05a0*/  @!P3 LDG.E R21, desc[UR8][R4.64+0x10] ;  /* 0x000010080415b981 */ /* 0x000ea8000c1e1900 */
[----:B------:R-:W5:Y:S04]  /*05b0*/  @!P2 LDG.E R22, desc[UR8][R4.64+0x14] ;  /* 0x000014080416a981 */ /* 0x000f68000c1e1900 */
[----:B------:R-:W5:Y:S04]  /*05c0*/  @!P1 LDG.E R25, desc[UR8][R2.64+0x18] ;  /* 0x0000180802199981 */ /* 0x000f68000c1e1900 */
[----:B------:R-:W5:Y:S04]  /*05d0*/  @!P1 LDG.E R24, desc[UR8][R4.64+0x18] ;  /* 0x0000180804189981 */ /* 0x000f68000c1e1900 */
[----:B------:R-:W5:Y:S04]  /*05e0*/  @!P6 LDG.E R27, desc[UR8][R2.64+0x1c] ;  /* 0x00001c08021be981 */ /* 0x000f68000c1e1900 */
[----:B------:R-:W5:Y:S01]  /*05f0*/  @!P6 LDG.E R26, desc[UR8][R4.64+0x1c] ;  /* 0x00001c08041ae981 */ /* 0x000f62000c1e1900 */
[----:B------:R-:W-:-:S02]  /*0600*/  VIADD R14, R14, 0x8 ;  /* 0x000000080e0e7836 */ /* 0x000fc40000000000 */
[----:B----4-:R-:W-:-:S04]  /*0610*/  @!P5 FFMA R8, R19, R17, R8 ;  /* 0x000000111308d223 */ /* 0x010fc80000000008 */
[----:B---3--:R-:W-:-:S04]  /*0620*/  @!P4 FFMA R8, R13, R16, R8 ;  /* 0x000000100d08c223 */ /* 0x008fc80000000008 */
[----:B--2---:R-:W-:-:S04]  /*0630*/  @!P3 FFMA R8, R15, R21, R8 ;  /* 0x000000150f08b223 */ /* 0x004fc80000000008 */
[----:B-----5:R-:W-:Y:S01]  /*0640*/  @!P2 FFMA R8, R23, R22, R8 ;  /* 0x000000161708a223 */ /* 0x020fe20000000008 */
[----:B------:R-:W-:-:S03]  /*0650*/  ISETP.NE.AND P2, PT, R14, R9, PT ;  /* 0x000000090e00720c */ /* 0x000fc60003f45270 */
[----:B------:R-:W-:-:S04]  /*0660*/  @!P1 FFMA R8, R25, R24, R8 ;  /* 0x0000001819089223 */ /* 0x000fc80000000008 */
[----:B------:R-:W-:-:S06]  /*0670*/  @!P6 FFMA R8, R27, R26, R8 ;  /* 0x0000001a1b08e223 */ /* 0x000fcc0000000008 */
[----:B------:R-:W-:Y:S05]  /*0680*/  @P2 BRA `(.L_x_2) ;  /* 0xfffffffc00382947 */ /* 0x000fea000383ffff */
[----:B------:R-:W-:-:S07]  /*0690*/  MOV R2, R9 ;  /* 0x0000000900027202 */ /* 0x000fce0000000f00 */
.L_x_1:
[----:B------:R-:W-:-:S13]  /*06a0*/  ISETP.NE.AND P1, PT, R18, RZ, PT ;  /* 0x000000ff1200720c */ /* 0x000fda0003f25270 */
[----:B------:R-:W-:Y:S05]  /*06b0*/  @!P1 BRA `(.L_x_3) ;  /* 0x0000000400249947 */ /* 0x000fea0003800000 */
[----:B------:R-:W-:Y:S02]  /*06c0*/  IADD3 R3, PT, PT, R18, -0x1, RZ ;  /* 0xffffffff12037810 */ /* 0x000fe40007ffe0ff */
[----:B------:R-:W-:Y:S02]  /*06d0*/  ISETP.NE.AND P5, PT, R20, RZ, PT ;  /* 0x000000ff1400720c */ /* 0x000fe40003fa5270 */
[----:B------:R-:W-:-:S13]  /*06e0*/  ISETP.GE.U32.AND P1, PT, R3, 0x3, PT ;  /* 0x000000030300780c */ /* 0x000fda0003f26070 */
[----:B------:R-:W-:Y:S05]  /*06f0*/  @!P1 BRA `(.L_x_4) ;  /* 0x0000000000749947 */ /* 0x000fea0003800000 */
[----:B------:R-:W0:Y:S01]  /*0700*/  LDCU UR7, c[0x0][0x3c4] ;  /* 0x00007880ff0777ac */ /* 0x000e220008000800 */
[----:B------:R-:W1:Y:S01]  /*0710*/  LDC.64 R14, c[0x0][0x388] ;  /* 0x0000e200ff0e7b82 */ /* 0x000e620000000a00 */
[--C-:B------:R-:W-:Y:S01]  /*0720*/  IMAD R13, R11, UR12, R2.reuse ;  /* 0x0000000c0b0d7c24 */ /* 0x100fe2000f8e0202 */
[----:B------:R-:W2:Y:S06]  /*0730*/  LDCU UR10, c[0x0][0x3a0] ;  /* 0x00007400ff0a77ac */ /* 0x000eac0008000800 */
[----:B------:R-:W3:Y:S01]  /*0740*/  LDC.64 R4, c[0x0][0x380] ;  /* 0x0000e000ff047b82 */ /* 0x000ee20000000a00 */
[----:B0-----:R-:W-:-:S04]  /*0750*/  IMAD R17, R6, UR7, R2 ;  /* 0x0000000706117c24 */ /* 0x001fc8000f8e0202 */
[C---:B------:R-:W-:Y:S01]  /*0760*/  VIADD R16, R17.reuse, 0x2 ;  /* 0x0000000211107836 */ /* 0x040fe20000000000 */
[C---:B------:R-:W-:Y:S02]  /*0770*/  IADD3 R3, PT, PT, R17.reuse, 0x1, RZ ;  /* 0x0000000111037810 */ /* 0x040fe40007ffe0ff */
[----:B--2---:R-:W-:Y:S01]  /*0780*/  ISETP.GE.OR P1, PT, R17, UR10, !P0 ;  /* 0x0000000a11007c0c */ /* 0x004fe2000c726670 */
[----:B-1----:R-:W-:Y:S01]  /*0790*/  IMAD.WIDE R14, R13, 0x4, R14 ;  /* 0x000000040d0e7825 */ /* 0x002fe200078e020e */
[----:B------:R-:W-:Y:S02]  /*07a0*/  ISETP.GE.OR P2, PT, R3, UR10, !P0 ;  /* 0x0000000a03007c0c */ /* 0x000fe4000c746670 */
[----:B------:R-:W-:Y:S01]  /*07b0*/  IADD3 R13, PT, PT, R17, 0x3, RZ ;  /* 0x00000003110d7810 */ /* 0x000fe20007ffe0ff */
[----:B------:R-:W-:Y:S01]  /*07c0*/  IMAD R3, R12, UR10, R17 ;  /* 0x0000000a0c037c24 */ /* 0x000fe2000f8e0211 */
[----:B------:R-:W-:Y:S02]  /*07d0*/  ISETP.GE.OR P3, PT, R16, UR10, !P0 ;  /* 0x0000000a10007c0c */ /* 0x000fe4000c766670 */
[----:B------:R-:W-:Y:S01]  /*07e0*/  ISETP.GE.OR P4, PT, R13, UR10, !P0 ;  /* 0x0000000a0d007c0c */ /* 0x000fe2000c786670 */
[----:B---3--:R-:W-:-:S04]  /*07f0*/  IMAD.WIDE R4, R3, 0x4, R4 ;  /* 0x0000000403047825 */ /* 0x008fc800078e0204 */
[----:B------:R-:W2:Y:S04]  /*0800*/  @!P1 LDG.E R13, desc[UR8][R14.64] ;  /* 0x000000080e0d9981 */ /* 0x000ea8000c1e1900 */
[----:B------:R-:W2:Y:S04]  /*0810*/  @!P1 LDG.E R3, desc[UR8][R4.64] ;  /* 0x0000000804039981 */ /* 0x000ea8000c1e1900 */
[----:B------:R-:W3:Y:S04]  /*0820*/  @!P2 LDG.E R17, desc[UR8][R4.64+0x4] ;  /* 0x000004080411a981 */ /* 0x000ee8000c1e1900 */
[----:B------:R-:W3:Y:S04]  /*0830*/  @!P2 LDG.E R16, desc[UR8][R14.64+0x4] ;  /* 0x000004080e10a981 */ /* 0x000ee8000c1e1900 */
[----:B------:R-:W4:Y:S04]  /*0840*/  @!P3 LDG.E R19, desc[UR8][R4.64+0x8] ;  /* 0x000008080413b981 */ /* 0x000f28000c1e1900 */
[----:B------:R-:W4:Y:S04]  /*0850*/  @!P3 LDG.E R21, desc[UR8][R14.64+0x8] ;  /* 0x000008080e15b981 */ /* 0x000f28000c1e1900 */
[----:B------:R-:W5:Y:S04]  /*0860*/  @!P4 LDG.E R23, desc[UR8][R4.64+0xc] ;  /* 0x00000c080417c981 */ /* 0x000f68000c1e1900 */
[----:B------:R-:W5:Y:S01]  /*0870*/  @!P4 LDG.E R22, desc[UR8][R14.64+0xc] ;  /* 0x00000c080e16c981 */ /* 0x000f62000c1e1900 */
[----:B------:R-:W-:Y:S01]  /*0880*/  IADD3 R2, PT, PT, R2, 0x4, RZ ;  /* 0x0000000402027810 */ /* 0x000fe20007ffe0ff */
[----:B--2---:R-:W-:-:S04]  /*0890*/  @!P1 FFMA R8, R3, R13, R8 ;  /* 0x0000000d03089223 */ /* 0x004fc80000000008 */
[----:B---3--:R-:W-:-:S04]  /*08a0*/  @!P2 FFMA R8, R17, R16, R8 ;  /* 0x000000101108a223 */ /* 0x008fc80000000008 */
[----:B----4-:R-:W-:-:S04]  /*08b0*/  @!P3 FFMA R8, R19, R21, R8 ;  /* 0x000000151308b223 */ /* 0x010fc80000000008 */
[----:B-----5:R-:W-:-:S07]  /*08c0*/  @!P4 FFMA R8, R23, R22, R8 ;  /* 0x000000161708c223 */ /* 0x020fce0000000008 */
.L_x_4:
[----:B------:R-:W-:Y:S05]  /*08d0*/  @!P5 BRA `(.L_x_3) ;  /* 0x00000000009cd947 */ /* 0x000fea0003800000 */
[----:B------:R-:W-:Y:S02]  /*08e0*/  ISETP.NE.AND P1, PT, R20, 0x1, PT ;  /* 0x000000011400780c */ /* 0x000fe40003f25270 */
[----:B------:R-:W-:-:S11]  /*08f0*/  LOP3.LUT P3, RZ, R11, 0x1, RZ, 0xc0, !PT ;  /* 0x000000010bff7812 */ /* 0x000fd6000786c0ff */
[----:B------:R-:W-:Y:S05]  /*0900*/  @!P1 BRA `(.L_x_5) ;  /* 0x00000000004c9947 */ /* 0x000fea0003800000 */
[----:B------:R-:W0:Y:S01]  /*0910*/  LDCU UR7, c[0x0][0x3c4] ;  /* 0x00007880ff0777ac */ /* 0x000e220008000800 */
[----:B------:R-:W1:Y:S01]  /*0920*/  LDC.64 R14, c[0x0][0x388] ;  /* 0x0000e200ff0e7b82 */ /* 0x000e620000000a00 */
[----:B------:R-:W2:Y:S07]  /*0930*/  LDCU UR10, c[0x0][0x3a0] ;  /* 0x00007400ff0a77ac */ /* 0x000eae0008000800 */
[----:B------:R-:W3:Y:S01]  /*0940*/  LDC.64 R4, c[0x0][0x380] ;  /* 0x0000e000ff047b82 */ /* 0x000ee20000000a00 */
[----:B0-----:R-:W-:-:S05]  /*0950*/  IMAD R3, R6, UR7, R2 ;  /* 0x0000000706037c24 */ /* 0x001fca000f8e0202 */
[C---:B------:R-:W-:Y:S02]  /*0960*/  IADD3 R13, PT, PT, R3.reuse, 0x1, RZ ;  /* 0x00000001030d7810 */ /* 0x040fe40007ffe0ff */
[----:B--2---:R-:W-:Y:S01]  /*0970*/  ISETP.GE.OR P1, PT, R3, UR10, !P0 ;  /* 0x0000000a03007c0c */ /* 0x004fe2000c726670 */
[----:B------:R-:W-:Y:S01]  /*0980*/  IMAD R3, R12, UR10, R3 ;  /* 0x0000000a0c037c24 */ /* 0x000fe2000f8e0203 */
[----:B------:R-:W-:Y:S01]  /*0990*/  ISETP.GE.OR P2, PT, R13, UR10, !P0 ;  /* 0x0000000a0d007c0c */ /* 0x000fe2000c746670 */
[----:B------:R-:W-:-:S04]  /*09a0*/  IMAD R13, R11, UR12, R2 ;  /* 0x0000000c0b0d7c24 */ /* 0x000fc8000f8e0202 */
[----:B-1----:R-:W-:-:S04]  /*09b0*/  IMAD.WIDE R14, R13, 0x4, R14 ;  /* 0x000000040d0e7825 */ /* 0x002fc800078e020e */
[----:B---3--:R-:W-:Y:S02]  /*09c0*/  IMAD.WIDE R4, R3, 0x4, R4 ;  /* 0x0000000403047825 */ /* 0x008fe400078e0204 */
[----:B------:R-:W2:Y:S04]  /*09d0*/  @!P1 LDG.E R13, desc[UR8][R14.64] ;  /* 0x000000080e0d9981 */ /* 0x000ea8000c1e1900 */
[----:B------:R-:W2:Y:S04]  /*09e0*/  @!P1 LDG.E R3, desc[UR8][R4.64] ;  /* 0x0000000804039981 */ /* 0x000ea8000c1e1900 */
[----:B------:R-:W3:Y:S04]  /*09f0*/  @!P2 LDG.E R17, desc[UR8][R4.64+0x4] ;  /* 0x000004080411a981 */ /* 0x000ee8000c1e1900 */
[----:B------:R-:W3:Y:S01]  /*0a00*/  @!P2 LDG.E R16, desc[UR8][R14.64+0x4] ;  /* 0x000004080e10a981 */ /* 0x000ee2000c1e1900 */
[----:B------:R-:W-:Y:S01]  /*0a10*/  IADD3 R2, PT, PT, R2, 0x2, RZ ;  /* 0x0000000202027810 */ /* 0x000fe20007ffe0ff */
[----:B--2---:R-:W-:-:S04]  /*0a20*/  @!P1 FFMA R8, R3, R13, R8 ;  /* 0x0000000d03089223 */ /* 0x004fc80000000008 */
[----:B---3--:R-:W-:-:S07]  /*0a30*/  @!P2 FFMA R8, R17, R16, R8 ;  /* 0x000000101108a223 */ /* 0x008fce0000000008 */
.L_x_5:
[----:B------:R-:W-:Y:S05]  /*0a40*/  @!P3 BRA `(.L_x_3) ;  /* 0x000000000040b947 */ /* 0x000fea0003800000 */
[----:B------:R-:W0:Y:S01]  /*0a50*/  LDCU UR7, c[0x0][0x3c4] ;  /* 0x00007880ff0777ac */ /* 0x000e220008000800 */
[----:B------:R-:W-:Y:S01]  /*0a60*/  BSSY.RECONVERGENT B0, `(.L_x_3) ;  /* 0x000000e000007945 */ /* 0x000fe20003800200 */
[----:B------:R-:W1:Y:S01]  /*0a70*/  LDCU UR10, c[0x0][0x3a0] ;  /* 0x00007400ff0a77ac */ /* 0x000e620008000800 */
[----:B0-----:R-:W-:-:S05]  /*0a80*/  IMAD R3, R6, UR7, R2 ;  /* 0x0000000706037c24 */ /* 0x001fca000f8e0202 */
[----:B-1----:R-:W-:-:S13]  /*0a90*/  ISETP.GE.OR P0, PT, R3, UR10, !P0 ;  /* 0x0000000a03007c0c */ /* 0x002fda000c706670 */
[----:B------:R-:W-:Y:S05]  /*0aa0*/  @P0 BRA `(.L_x_6) ;  /* 0x0000000000240947 */ /* 0x000fea0003800000 */
[----:B------:R-:W0:Y:S01]  /*0ab0*/  LDC.64 R14, c[0x0][0x380] ;  /* 0x0000e000ff0e7b82 */ /* 0x000e220000000a00 */
[----:B------:R-:W-:Y:S02]  /*0ac0*/  IMAD R3, R12, UR10, R3 ;  /* 0x0000000a0c037c24 */ /* 0x000fe4000f8e0203 */
[----:B------:R-:W-:-:S05]  /*0ad0*/  IMAD R11, R11, UR12, R2 ;  /* 0x0000000c0b0b7c24 */ /* 0x000fca000f8e0202 */
[----:B------:R-:W1:Y:S01]  /*0ae0*/  LDC.64 R4, c[0x0][0x388] ;  /* 0x0000e200ff047b82 */ /* 0x000e620000000a00 */
[----:B0-----:R-:W-:-:S06]  /*0af0*/  IMAD.WIDE R14, R3, 0x4, R14 ;  /* 0x00000004030e7825 */ /* 0x001fcc00078e020e */
[----:B------:R-:W2:Y:S01]  /*0b00*/  LDG.E R15, desc[UR8][R14.64] ;  /* 0x000000080e0f7981 */ /* 0x000ea2000c1e1900 */
[----:B-1----:R-:W-:-:S06]  /*0b10*/  IMAD.WIDE R4, R11, 0x4, R4 ;  /* 0x000000040b047825 */ /* 0x002fcc00078e0204 */
[----:B------:R-:W2:Y:S02]  /*0b20*/  LDG.E R4, desc[UR8][R4.64] ;  /* 0x0000000804047981 */ /* 0x000ea4000c1e1900 */
[----:B--2---:R-:W-:-:S07]  /*0b30*/  FFMA R8, R15, R4, R8 ;  /* 0x000000040f087223 */ /* 0x004fce0000000008 */
.L_x_6:
[----:B------:R-:W-:Y:S05]  /*0b40*/  BSYNC.RECONVERGENT B0 ;  /* 0x0000000000007941 */ /* 0x000fea0003800200 */
.L_x_3:
[----:B------:R-:W-:Y:S05]  /*0b50*/  BRA.U UP1, `(.L_x_7) ;  /* 0xfffffff501c07547 */ /* 0x000fea000b83ffff */
[----:B------:R-:W-:Y:S05]  /*0b60*/  BRA.U UP0, `(.L_x_8) ;  /* 0xfffffff500a07547 */ /* 0x000fea000b83ffff */
.L_x_0:
[----:B------:R-:W0:Y:S01]  /*0b70*/  LDCU UR5, c[0x0][0x3b4] ;  /* 0x00007680ff0577ac */ /* 0x000e220008000800 */
[----:B------:R-:W1:Y:S01]  /*0b80*/  LDC.64 R2, c[0x0][0x390] ;  /* 0x0000e400ff027b82 */ /* 0x000e620000000a00 */
[----:B------:R-:W2:Y:S01]  /*0b90*/  LDCU UR6, c[0x0][0x3b8] ;  /* 0x00007700ff0677ac */ /* 0x000ea20008000800 */
[----:B0-----:R-:W-:-:S04]  /*0ba0*/  IMAD R7, R7, UR5, R0 ;  /* 0x0000000507077c24 */ /* 0x001fc8000f8e0200 */
[----:B--2---:R-:W-:-:S04]  /*0bb0*/  IMAD R7, R7, UR6, R6 ;  /* 0x0000000607077c24 */ /* 0x004fc8000f8e0206 */
[----:B-1----:R-:W-:-:S05]  /*0bc0*/  IMAD.WIDE R2, R7, 0x4, R2 ;  /* 0x0000000407027825 */ /* 0x002fca00078e0202 */
[----:B------:R-:W-:Y:S01]  /*0bd0*/  STG.E desc[UR8][R2.64], R8 ;  /* 0x0000000802007986 */ /* 0x000fe2000c101908 */
[----:B------:R-:W-:Y:S05]  /*0be0*/  EXIT ;  /* 0x000000000000794d */ /* 0x000fea0003800000 */
.L_x_9:
[----:B------:R-:W-:-:S00]  /*0bf0*/  BRA `(.L_x_9) ;  /* 0xfffffffc00fc7947 */ /* 0x000fc0000383ffff */
[----:B------:R-:W-:-:S00]  /*0c00*/  NOP ;  /* 0x0000000000007918 */ /* 0x000fc00000000000 */
[----:B------:R-:W-:-:S00]  /*0c10*/  NOP ;  /* 0x0000000000007918 */ /* 0x000fc00000000000 */
[----:B------:R-:W-:-:S00]  /*0c20*/  NOP ;  /* 0x0000000000007918 */ /* 0x000fc00000000000 */
[----:B------:R-:W-:-:S00]  /*0c30*/  NOP ;  /* 0x0000000000007918 */ /* 0x000fc00000000000 */
[----:B------:R-:W-:-:S00]  /*0c40*/  NOP ;  /* 0x0000000000007918 */ /* 0x000fc00000000000 */
[----:B------:R-:W-:-:S00]  /*0c50*/  NOP ;  /* 0x0000000000007918 */ /* 0x000fc00000000000 */
[----:B------:R-:W-:-:S00]  /*0c60*/  NOP ;  /* 0x0000000000007918 */ /* 0x000fc00000000000 */
[----:B------:R-:W-:-:S00]  /*0c70*/  NOP ;  /* 0x0000000000007918 */ /* 0x000fc00000000000 */
.L_x_49:


//--------------------- .text._Z27cross_correlation_3d_kernelPKfS0_Pfiiiiiiiii --------------------------
	.section	.text._Z27cross_correlation_3d_kernelPKfS0_Pfiiiiiiiii,"ax",@progbits
	.align	128
        .global         _Z27cross_correlation_3d_kernelPKfS0_Pfiiiiiiiii
        .type           _Z27cross_correlation_3d_kernelPKfS0_Pfiiiiiiiii,@function
        .size           _Z27cross_correlation_3d_kernelPKfS0_Pfiiiiiiiii,(.L_x_50 - _Z27cross_correlation_3d_kernelPKfS0_Pfiiiiiiiii)
        .other          _Z27cross_correlation_3d_kernelPKfS0_Pfiiiiiiiii,@"STO_CUDA_ENTRY STV_DEFAULT"
_Z27cross_correlation_3d_kernelPKfS0_Pfiiiiiiiii:
.text._Z27cross_correlation_3d_kernelPKfS0_Pfiiiiiiiii:
        /* <DEDUP_REMOVED lines=21> */
[----:B------:R-:W1:Y:S01]  /*0150*/  LDCU.64 UR10, c[0x0][0x358] ;  /* 0x00006b00ff0a77ac */ /* 0x000e620008000a00 */
[----:B0-----:R-:W-:-:S04]  /*0160*/  VIMNMX3 R4, R4, UR4, R5, PT ;  /* 0x0000000404047c0f */ /* 0x001fc8000b800105 */
[----:B------:R-:W-:Y:S01]  /*0170*/  ISETP.GE.AND P0, PT, R4, 0x1, PT ;  /* 0x000000010400780c */ /* 0x000fe20003f06270 */
[----:B------:R-:W-:-:S12]  /*0180*/  HFMA2 R4, -RZ, RZ, 0, 0 ;  /* 0x00000000ff047431 */ /* 0x000fd800000001ff */
[----:B-1----:R-:W-:Y:S05]  /*0190*/  @!P0 BRA `(.L_x_10) ;  /* 0x0000000800988947 */ /* 0x002fea0003800000 */
[C---:B------:R-:W-:Y:S01]  /*01a0*/  LOP3.LUT R16, R5.reuse, 0x7, RZ, 0xc0, !PT ;  /* 0x0000000705107812 */ /* 0x040fe200078ec0ff */
[----:B------:R-:W-:Y:S01]  /*01b0*/  IMAD.MOV.U32 R4, RZ, RZ, RZ ;  /* 0x000000ffff047224 */ /* 0x000fe200078e00ff */
[----:B------:R-:W-:Y:S01]  /*01c0*/  LOP3.LUT R5, R5, 0x7ffffff8, RZ, 0xc0, !PT ;  /* 0x7ffffff805057812 */ /* 0x000fe200078ec0ff */
[----:B------:R-:W-:-:S06]  /*01d0*/  UMOV UR4, URZ ;  /* 0x000000ff00047c82 */ /* 0x000fcc0008000000 */
.L_x_18:
[----:B------:R-:W0:Y:S01]  /*01e0*/  LDCU UR6, c[0x0][0x3a4] ;  /* 0x00007480ff0677ac */ /* 0x000e220008000800 */
[----:B------:R-:W-:Y:S01]  /*01f0*/  IADD3 R6, PT, PT, R3, UR4, RZ ;  /* 0x0000000403067c10 */ /* 0x000fe2000fffe0ff */
[----:B------:R-:W1:Y:S01]  /*0200*/  LDCU UR7, c[0x0][0x3a8] ;  /* 0x00007500ff0777ac */ /* 0x000e620008000800 */
[----:B------:R-:W-:Y:S02]  /*0210*/  ULOP3.LUT UR5, URZ, UR4, URZ, 0x33, !UPT ;  /* 0x00000004ff057292 */ /* 0x000fe4000f8e33ff */
[----:B------:R-:W-:Y:S02]  /*0220*/  UIADD3 UR4, UPT, UPT, UR4, 0x1, URZ ;  /* 0x0000000104047890 */ /* 0x000fe4000fffe0ff */
[----:B0-----:R-:W-:Y:S02]  /*0230*/  UIADD3 UR5, UPT, UPT, UR5, UR6, URZ ;  /* 0x0000000605057290 */ /* 0x001fe4000fffe0ff */
[----:B------:R-:W-:Y:S02]  /*0240*/  UISETP.NE.AND UP0, UPT, UR4, UR6, UPT ;  /* 0x000000060400728c */ /* 0x000fe4000bf05270 */
[----:B-1----:R-:W-:-:S03]  /*0250*/  UIMAD UR7, UR5, UR7, UR7 ;  /* 0x00000007050772a4 */ /* 0x002fc6000f8e0207 */
[----:B------:R-:W-:-:S09]  /*0260*/  UMOV UR5, URZ ;  /* 0x000000ff00057c82 */ /* 0x000fd20008000000 */
.L_x_17:
[----:B------:R-:W0:Y:S01]  /*0270*/  LDCU.64 UR14, c[0x0][0x3a8] ;  /* 0x00007500ff0e77ac */ /* 0x000e220008000a00 */
[----:B------:R-:W-:Y:S02]  /*0280*/  VIADD R7, R0, UR5 ;  /* 0x0000000500077c36 */ /* 0x000fe40008000000 */
[----:B------:R-:W-:Y:S01]  /*0290*/  HFMA2 R9, -RZ, RZ, 0, 0 ;  /* 0x00000000ff097431 */ /* 0x000fe200000001ff */
[----:B------:R-:W1:Y:S01]  /*02a0*/  LDCU.64 UR12, c[0x0][0x398] ;  /* 0x00007300ff0c77ac */ /* 0x000e620008000a00 */
[----:B------:R-:W-:Y:S02]  /*02b0*/  ULOP3.LUT UR6, URZ, UR5, URZ, 0x33, !UPT ;  /* 0x00000005ff067292 */ /* 0x000fe4000f8e33ff */
[----:B------:R-:W-:Y:S02]  /*02c0*/  UIADD3 UR5, UPT, UPT, UR5, 0x1, URZ ;  /* 0x0000000105057890 */ /* 0x000fe4000fffe0ff */
[----:B------:R-:W-:Y:S02]  /*02d0*/  UIADD3 UR6, UPT, UPT, UR7, UR6, URZ ;  /* 0x0000000607067290 */ /* 0x000fe4000fffe0ff */
[----:B0-----:R-:W-:-:S02]  /*02e0*/  UISETP.GE.U32.AND UP2, UPT, UR15, 0x8, UPT ;  /* 0x000000080f00788c */ /* 0x001fc4000bf46070 */
[----:B------:R-:W-:Y:S01]  /*02f0*/  UIMAD UR8, UR6, UR15, UR15 ;  /* 0x0000000f060872a4 */ /* 0x000fe2000f8e020f */
[----:B-1----:R-:W-:Y:S01]  /*0300*/  ISETP.GE.AND P0, PT, R7, UR13, PT ;  /* 0x0000000d07007c0c */ /* 0x002fe2000bf06270 */
[C---:B------:R-:W-:Y:S01]  /*0310*/  IMAD R7, R6.reuse, UR13, R7 ;  /* 0x0000000d06077c24 */ /* 0x040fe2000f8e0207 */
[----:B------:R-:W-:Y:S02]  /*0320*/  UISETP.NE.AND UP1, UPT, UR5, UR14, UPT ;  /* 0x0000000e0500728c */ /* 0x000fe4000bf25270 */
[----:B------:R-:W-:Y:S02]  /*0330*/  ISETP.LT.AND P0, PT, R6, UR12, !P0 ;  /* 0x0000000c06007c0c */ /* 0x000fe4000c701270 */
[----:B------:R-:W-:Y:S11]  /*0340*/  BRA.U !UP2, `(.L_x_11) ;  /* 0x000000010ad47547 */ /* 0x000ff6000b800000 */
[----:B------:R-:W0:Y:S01]  /*0350*/  LDCU UR9, c[0x0][0x3a0] ;  /* 0x00007400ff0977ac */ /* 0x000e220008000800 */
[----:B------:R-:W-:-:S05]  /*0360*/  UMOV UR6, URZ ;  /* 0x000000ff00067c82 */ /* 0x000fca0008000000 */
.L_x_12:
[----:B------:R-:W1:Y:S01]  /*0370*/  LDC.64 R10, c[0x0][0x380] ;  /* 0x0000e000ff0a7b82 */ /* 0x000e620000000a00 */
[----:B------:R-:W-:Y:S01]  /*0380*/  VIADD R12, R2, UR6 ;  /* 0x00000006020c7c36 */ /* 0x000fe20008000000 */
[----:B------:R-:W-:-:S03]  /*0390*/  LOP3.LUT R13, RZ, UR6, RZ, 0x33, !PT ;  /* 0x00000006ff0d7c12 */ /* 0x000fc6000f8e33ff */
[C---:B------:R-:W-:Y:S01]  /*03a0*/  VIADD R14, R12.reuse, 0x1 ;  /* 0x000000010c0e7836 */ /* 0x040fe20000000000 */
[----:B0-----:R-:W-:Y:S02]  /*03b0*/  ISETP.GE.OR P1, PT, R12, UR9, !P0 ;  /* 0x000000090c007c0c */ /* 0x001fe4000c726670 */
[----:B------:R-:W0:Y:S01]  /*03c0*/  LDC.64 R8, c[0x0][0x388] ;  /* 0x0000e200ff087b82 */ /* 0x000e220000000a00 */
[----:B------:R-:W-:Y:S01]  /*03d0*/  IADD3 R15, PT, PT, R13, UR8, RZ ;  /* 0x000000080d0f7c10 */ /* 0x000fe2000fffe0ff */
[----:B------:R-:W-:Y:S01]  /*03e0*/  IMAD R13, R7, UR9, R12 ;  /* 0x00000009070d7c24 */ /* 0x000fe2000f8e020c */
[----:B------:R-:W-:-:S03]  /*03f0*/  ISETP.GE.OR P6, PT, R14, UR9, !P0 ;  /* 0x000000090e007c0c */ /* 0x000fc6000c7c6670 */
[----:B-1----:R-:W-:-:S05]  /*0400*/  IMAD.WIDE R10, R13, 0x4, R10 ;  /* 0x000000040d0a7825 */ /* 0x002fca00078e020a */
[----:B------:R-:W2:Y:S01]  /*0410*/  @!P1 LDG.E R13, desc[UR10][R10.64] ;  /* 0x0000000a0a0d9981 */ /* 0x000ea2000c1e1900 */
[----:B0-----:R-:W-:-:S04]  /*0420*/  IMAD.WIDE R8, R15, 0x4, R8 ;  /* 0x000000040f087825 */ /* 0x001fc800078e0208 */
[----:B------:R-:W3:Y:S04]  /*0430*/  @!P6 LDG.E R15, desc[UR10][R10.64+0x4] ;  /* 0x0000040a0a0fe981 */ /* 0x000ee8000c1e1900 */
[----:B------:R-:W2:Y:S04]  /*0440*/  @!P1 LDG.E R14, desc[UR10][R8.64] ;  /* 0x0000000a080e9981 */ /* 0x000ea8000c1e1900 */
[----:B------:R-:W3:Y:S01]  /*0450*/  @!P6 LDG.E R17, desc[UR10][R8.64+-0x4] ;  /* 0xfffffc0a0811e981 */ /* 0x000ee2000c1e1900 */
[C---:B------:R-:W-:Y:S01]  /*0460*/  IADD3 R18, PT, PT, R12.reuse, 0x2, RZ ;  /* 0x000000020c127810 */ /* 0x040fe20007ffe0ff */
[----:B------:R-:W-:-:S03]  /*0470*/  VIADD R19, R12, 0x3 ;  /* 0x000000030c137836 */ /* 0x000fc60000000000 */
[----:B------:R-:W-:Y:S02]  /*0480*/  ISETP.GE.OR P5, PT, R18, UR9, !P0 ;  /* 0x0000000912007c0c */ /* 0x000fe4000c7a6670 */
[----:B------:R-:W-:Y:S02]  /*0490*/  ISETP.GE.OR P4, PT, R19, UR9, !P0 ;  /* 0x0000000913007c0c */ /* 0x000fe4000c786670 */
[C---:B------:R-:W-:Y:S01]  /*04a0*/  IADD3 R18, PT, PT, R12.reuse, 0x4, RZ ;  /* 0x000000040c127810 */ /* 0x040fe20007ffe0ff */
[----:B------:R-:W-:-:S03]  /*04b0*/  VIADD R19, R12, 0x5 ;  /* 0x000000050c137836 */ /* 0x000fc60000000000 */
[----:B------:R-:W-:Y:S02]  /*04c0*/  ISETP.GE.OR P3, PT, R18, UR9, !P0 ;  /* 0x0000000912007c0c */ /* 0x000fe4000c766670 */
[----:B------:R-:W-:Y:S02]  /*04d0*/  IADD3 R18, PT, PT, R12, 0x6, RZ ;  /* 0x000000060c127810 */ /* 0x000fe40007ffe0ff */
[----:B------:R-:W-:-:S03]  /*04e0*/  ISETP.GE.OR P2, PT, R19, UR9, !P0 ;  /* 0x0000000913007c0c */ /* 0x000fc6000c746670 */
[----:B------:R-:W4:Y:S10]  /*04f0*/  @!P4 LDG.E R19, desc[UR10][R10.64+0xc] ;  /* 0x00000c0a0a13c981 */ /* 0x000f34000c1e1900 */
[----:B------:R-:W5:Y:S01]  /*0500*/  @!P2 LDG.E R21, desc[UR10][R10.64+0x14] ;  /* 0x0000140a0a15a981 */ /* 0x000f62000c1e1900 */
[----:B--2---:R-:W-:-:S03]  /*0510*/  @!P1 FFMA R4, R13, R14, R4 ;  /* 0x0000000e0d049223 */ /* 0x004fc60000000004 */
[----:B------:R-:W2:Y:S01]  /*0520*/  @!P5 LDG.E R13, desc[UR10][R10.64+0x8] ;  /* 0x0000080a0a0dd981 */ /* 0x000ea2000c1e1900 */
[----:B------:R-:W-:-:S03]  /*0530*/  ISETP.GE.OR P1, PT, R18, UR9, !P0 ;  /* 0x0000000912007c0c */ /* 0x000fc6000c726670 */
[----:B------:R-:W2:Y:S01]  /*0540*/  @!P5 LDG.E R14, desc[UR10][R8.64+-0x8] ;  /* 0xfffff80a080ed981 */ /* 0x000ea2000c1e1900 */
[----:B------:R-:W-:-:S03]  /*0550*/  VIADD R18, R12, 0x7 ;  /* 0x000000070c127836 */ /* 0x000fc60000000000 */
[----:B------:R-:W4:Y:S01]  /*0560*/  @!P4 LDG.E R12, desc[UR10][R8.64+-0xc] ;  /* 0xfffff40a080cc981 */ /* 0x000f22000c1e1900 */
[----:B---3--:R-:W-:-:S03]  /*0570*/  @!P6 FFMA R4, R15, R17, R4 ;  /* 0x000000110f04e223 */ /* 0x008fc60000000004 */
[----:B------:R-:W3:Y:S01]  /*0580*/  @!P3 LDG.E R15, desc[UR10][R10.64+0x10] ;  /* 0x0000100a0a0fb981 */ /* 0x000ee2000c1e1900 */
[----:B------:R-:W-:-:S03]  /*0590*/  ISETP.GE.OR P6, PT, R18, UR9, !P0 ;  /* 0x0000000912007c0c */ /* 0x000fc6000c7c6670 */
[----:B------:R-:W3:Y:S04]  /*05a0*/  @!P3 LDG.E R17, desc[UR10][R8.64+-0x10] ;  /* 0xfffff00a0811b981 */ /* 0x000ee8000c1e1900 */
[----:B------:R-:W5:Y:S04]  /*05b0*/  @!P2 LDG.E R18, desc[UR10][R8.64+-0x14] ;  /* 0xffffec0a0812a981 */ /* 0x000f68000c1e1900 */
[----:B------:R-:W5:Y:S04]  /*05c0*/  @!P1 LDG.E R23, desc[UR10][R10.64+0x18] ;  /* 0x0000180a0a179981 */ /* 0x000f68000c1e1900 */
[----:B------:R-:W5:Y:S04]  /*05d0*/  @!P1 LDG.E R20, desc[UR10][R8.64+-0x18] ;  /* 0xffffe80a08149981 */ /* 0x000f68000c1e1900 */
[----:B------:R-:W5:Y:S04]  /*05e0*/  @!P6 LDG.E R25, desc[UR10][R10.64+0x1c] ;  /* 0x00001c0a0a19e981 */ /* 0x000f68000c1e1900 */
[----:B------:R-:W5:Y:S01]  /*05f0*/  @!P6 LDG.E R22, desc[UR10][R8.64+-0x1c] ;  /* 0xffffe40a0816e981 */ /* 0x000f62000c1e1900 */
[----:B------:R-:W-:Y:S01]  /*0600*/  UIADD3 UR6, UPT, UPT, UR6, 0x8, URZ ;  /* 0x0000000806067890 */ /* 0x000fe2000fffe0ff */
[----:B--2---:R-:W-:-:S04]  /*0610*/  @!P5 FFMA R4, R13, R14, R4 ;  /* 0x0000000e0d04d223 */ /* 0x004fc80000000004 */
[----:B----4-:R-:W-:-:S04]  /*0620*/  @!P4 FFMA R4, R19, R12, R4 ;  /* 0x0000000c1304c223 */ /* 0x010fc80000000004 */
[----:B---3--:R-:W-:-:S04]  /*0630*/  @!P3 FFMA R4, R15, R17, R4 ;  /* 0x000000110f04b223 */ /* 0x008fc80000000004 */
[----:B-----5:R-:W-:Y:S01]  /*0640*/  @!P2 FFMA R4, R21, R18, R4 ;  /* 0x000000121504a223 */ /* 0x020fe20000000004 */
[----:B------:R-:W-:-:S03]  /*0650*/  ISETP.NE.AND P2, PT, R5, UR6, PT ;  /* 0x0000000605007c0c */ /* 0x000fc6000bf45270 */
[----:B------:R-:W-:-:S04]  /*0660*/  @!P1 FFMA R4, R23, R20, R4 ;  /* 0x0000001417049223 */ /* 0x000fc80000000004 */
[----:B------:R-:W-:-:S06]  /*0670*/  @!P6 FFMA R4, R25, R22, R4 ;  /* 0x000000161904e223 */ /* 0x000fcc0000000004 */
[----:B------:R-:W-:Y:S05]  /*0680*/  @P2 BRA `(.L_x_12) ;  /* 0xfffffffc00382947 */ /* 0x000fea000383ffff */
[----:B------:R-:W-:-:S07]  /*0690*/  MOV R9, R5 ;  /* 0x0000000500097202 */ /* 0x000fce0000000f00 */
.L_x_11:
[----:B------:R-:W-:-:S13]  /*06a0*/  ISETP.NE.AND P1, PT, R16, RZ, PT ;  /* 0x000000ff1000720c */ /* 0x000fda0003f25270 */
[----:B------:R-:W-:Y:S05]  /*06b0*/  @!P1 BRA `(.L_x_13) ;  /* 0x0000000400489947 */ /* 0x000fea0003800000 */
[----:B------:R-:W0:Y:S01]  /*06c0*/  LDCU UR6, c[0x0][0x3ac] ;  /* 0x00007580ff0677ac */ /* 0x000e220008000800 */
[----:B------:R-:W-:-:S05]  /*06d0*/  VIADD R8, R16, 0xffffffff ;  /* 0xffffffff10087836 */ /* 0x000fca0000000000 */
[----:B------:R-:W-:Y:S01]  /*06e0*/  ISETP.GE.U32.AND P1, PT, R8, 0x3, PT ;  /* 0x000000030800780c */ /* 0x000fe20003f26070 */
[----:B0-----:R-:W-:-:S12]  /*06f0*/  ULOP3.LUT UP2, UR9, UR6, 0x3, URZ, 0xc0, !UPT ;  /* 0x0000000306097892 */ /* 0x001fd8000f84c0ff */
[----:B------:R-:W-:Y:S05]  /*0700*/  @!P1 BRA `(.L_x_14) ;  /* 0x0000000000749947 */ /* 0x000fea0003800000 */
[----:B------:R-:W0:Y:S01]  /*0710*/  LDCU UR12, c[0x0][0x3a0] ;  /* 0x00007400ff0c77ac */ /* 0x000e220008000800 */
[----:B------:R-:W1:Y:S01]  /*0720*/  LDC.64 R12, c[0x0][0x380] ;  /* 0x0000e000ff0c7b82 */ /* 0x000e620000000a00 */
[-C--:B------:R-:W-:Y:S02]  /*0730*/  IADD3 R14, PT, PT, R2, R9.reuse, RZ ;  /* 0x00000009020e7210 */ /* 0x080fe40007ffe0ff */
[----:B------:R-:W-:Y:S02]  /*0740*/  LOP3.LUT R8, RZ, R9, RZ, 0x33, !PT ;  /* 0x00000009ff087212 */ /* 0x000fe400078e33ff */
[C---:B------:R-:W-:Y:S01]  /*0750*/  IADD3 R18, PT, PT, R14.reuse, 0x2, RZ ;  /* 0x000000020e127810 */ /* 0x040fe20007ffe0ff */
[----:B------:R-:W-:Y:S01]  /*0760*/  VIADD R15, R14, 0x1 ;  /* 0x000000010e0f7836 */ /* 0x000fe20000000000 */
[----:B------:R-:W-:Y:S01]  /*0770*/  IADD3 R17, PT, PT, R8, UR8, RZ ;  /* 0x0000000808117c10 */ /* 0x000fe2000fffe0ff */
[----:B------:R-:W2:Y:S01]  /*0780*/  LDC.64 R10, c[0x0][0x388] ;  /* 0x0000e200ff0a7b82 */ /* 0x000ea20000000a00 */
[C---:B------:R-:W-:Y:S01]  /*0790*/  VIADD R8, R14.reuse, 0x3 ;  /* 0x000000030e087836 */ /* 0x040fe20000000000 */
[----:B0-----:R-:W-:-:S02]  /*07a0*/  ISETP.GE.OR P1, PT, R14, UR12, !P0 ;  /* 0x0000000c0e007c0c */ /* 0x001fc4000c726670 */
[----:B------:R-:W-:Y:S01]  /*07b0*/  ISETP.GE.OR P2, PT, R15, UR12, !P0 ;  /* 0x0000000c0f007c0c */ /* 0x000fe2000c746670 */
[----:B------:R-:W-:Y:S01]  /*07c0*/  IMAD R15, R7, UR12, R14 ;  /* 0x0000000c070f7c24 */ /* 0x000fe2000f8e020e */
[----:B------:R-:W-:Y:S02]  /*07d0*/  ISETP.GE.OR P3, PT, R18, UR12, !P0 ;  /* 0x0000000c12007c0c */ /* 0x000fe4000c766670 */
[----:B------:R-:W-:Y:S01]  /*07e0*/  ISETP.GE.OR P4, PT, R8, UR12, !P0 ;  /* 0x0000000c08007c0c */ /* 0x000fe2000c786670 */
[----:B-1----:R-:W-:-:S06]  /*07f0*/  IMAD.WIDE R12, R15, 0x4, R12 ;  /* 0x000000040f0c7825 */ /* 0x002fcc00078e020c */
[----:B------:R-:W3:Y:S01]  /*0800*/  @!P1 LDG.E R15, desc[UR10][R12.64] ;  /* 0x0000000a0c0f9981 */ /* 0x000ee2000c1e1900 */
[----:B--2---:R-:W-:-:S03]  /*0810*/  IMAD.WIDE R10, R17, 0x4, R10 ;  /* 0x00000004110a7825 */ /* 0x004fc600078e020a */
[----:B------:R-:W2:Y:S04]  /*0820*/  @!P2 LDG.E R17, desc[UR10][R12.64+0x4] ;  /* 0x0000040a0c11a981 */ /* 0x000ea8000c1e1900 */
[----:B------:R-:W3:Y:S04]  /*0830*/  @!P1 LDG.E R8, desc[UR10][R10.64] ;  /* 0x0000000a0a089981 */ /* 0x000ee8000c1e1900 */
[----:B------:R-:W2:Y:S04]  /*0840*/  @!P2 LDG.E R14, desc[UR10][R10.64+-0x4] ;  /* 0xfffffc0a0a0ea981 */ /* 0x000ea8000c1e1900 */
[----:B------:R-:W4:Y:S04]  /*0850*/  @!P3 LDG.E R19, desc[UR10][R12.64+0x8] ;  /* 0x0000080a0c13b981 */ /* 0x000f28000c1e1900 */
[----:B------:R-:W4:Y:S04]  /*0860*/  @!P3 LDG.E R18, desc[UR10][R10.64+-0x8] ;  /* 0xfffff80a0a12b981 */ /* 0x000f28000c1e1900 */
[----:B------:R-:W5:Y:S04]  /*0870*/  @!P4 LDG.E R21, desc[UR10][R12.64+0xc] ;  /* 0x00000c0a0c15c981 */ /* 0x000f68000c1e1900 */
[----:B------:R-:W5:Y:S01]  /*0880*/  @!P4 LDG.E R20, desc[UR10][R10.64+-0xc] ;  /* 0xfffff40a0a14c981 */ /* 0x000f62000c1e1900 */
[----:B------:R-:W-:Y:S01]  /*0890*/  IADD3 R9, PT, PT, R9, 0x4, RZ ;  /* 0x0000000409097810 */ /* 0x000fe20007ffe0ff */
[----:B---3--:R-:W-:-:S04]  /*08a0*/  @!P1 FFMA R4, R15, R8, R4 ;  /* 0x000000080f049223 */ /* 0x008fc80000000004 */
[----:B--2---:R-:W-:-:S04]  /*08b0*/  @!P2 FFMA R4, R17, R14, R4 ;  /* 0x0000000e1104a223 */ /* 0x004fc80000000004 */
[----:B----4-:R-:W-:-:S04]  /*08c0*/  @!P3 FFMA R4, R19, R18, R4 ;  /* 0x000000121304b223 */ /* 0x010fc80000000004 */
[----:B-----5:R-:W-:-:S07]  /*08d0*/  @!P4 FFMA R4, R21, R20, R4 ;  /* 0x000000141504c223 */ /* 0x020fce0000000004 */
.L_x_14:
[----:B------:R-:W-:Y:S05]  /*08e0*/  BRA.U !UP2, `(.L_x_13) ;  /* 0x000000010abc7547 */ /* 0x000fea000b800000 */
[----:B------:R-:W-:Y:S02]  /*08f0*/  UISETP.NE.AND UP2, UPT, UR9, 0x1, UPT ;  /* 0x000000010900788c */ /* 0x000fe4000bf45270 */
[----:B------:R-:W-:-:S04]  /*0900*/  ULOP3.LUT UR6, UR6, 0x1, URZ, 0xc0, !UPT ;  /* 0x0000000106067892 */ /* 0x000fc8000f8ec0ff */
[----:B------:R-:W-:-:S03]  /*0910*/  UISETP.NE.U32.AND UP3, UPT, UR6, 0x1, UPT ;  /* 0x000000010600788c */ /* 0x000fc6000bf65070 */
[----:B------:R-:W-:Y:S08]  /*0920*/  BRA.U !UP2, `(.L_x_15) ;  /* 0x000000010a687547 */ /* 0x000ff0000b800000 */
[----:B------:R-:W0:Y:S01]  /*0930*/  LDCU UR6, c[0x0][0x3a0] ;  /* 0x00007400ff0677ac */ /* 0x000e220008000800 */
[----:B------:R-:W-:Y:S01]  /*0940*/  IADD3 R8, PT, PT, R2, R9, RZ ;  /* 0x0000000902087210 */ /* 0x000fe20007ffe0ff */
[----:B------:R-:W1:Y:S04]  /*0950*/  LDC.64 R18, c[0x0][0x380] ;  /* 0x0000e000ff127b82 */ /* 0x000e680000000a00 */
[----:B------:R-:W-:-:S04]  /*0960*/  VIADD R17, R8, 0x1 ;  /* 0x0000000108117836 */ /* 0x000fc80000000000 */
[----:B------:R-:W2:Y:S01]  /*0970*/  LDC.64 R14, c[0x0][0x388] ;  /* 0x0000e200ff0e7b82 */ /* 0x000ea20000000a00 */
[----:B0-----:R-:W-:-:S07]  /*0980*/  ISETP.GE.OR P1, PT, R8, UR6, !P0 ;  /* 0x0000000608007c0c */ /* 0x001fce000c726670 */
[----:B------:R-:W0:Y:S01]  /*0990*/  LDC.64 R12, c[0x0][0x388] ;  /* 0x0000e200ff0c7b82 */ /* 0x000e220000000a00 */
[----:B------:R-:W-:-:S07]  /*09a0*/  ISETP.GE.OR P2, PT, R17, UR6, !P0 ;  /* 0x0000000611007c0c */ /* 0x000fce000c746670 */
[----:B------:R-:W3:Y:S01]  /*09b0*/  LDC.64 R10, c[0x0][0x380] ;  /* 0x0000e000ff0a7b82 */ /* 0x000ee20000000a00 */
[----:B------:R-:W-:Y:S01]  /*09c0*/  @!P1 LOP3.LUT R20, RZ, R9, RZ, 0x33, !PT ;  /* 0x00000009ff149212 */ /* 0x000fe200078e33ff */
[----:B------:R-:W-:-:S03]  /*09d0*/  @!P1 IMAD R17, R7, UR6, R8 ;  /* 0x0000000607119c24 */ /* 0x000fc6000f8e0208 */
[----:B------:R-:W-:Y:S01]  /*09e0*/  @!P1 IADD3 R21, PT, PT, R20, UR8, RZ ;  /* 0x0000000814159c10 */ /* 0x000fe2000fffe0ff */
[----:B-1----:R-:W-:Y:S01]  /*09f0*/  @!P1 IMAD.WIDE R18, R17, 0x4, R18 ;  /* 0x0000000411129825 */ /* 0x002fe200078e0212 */
[----:B------:R-:W-:-:S03]  /*0a00*/  @!P2 LOP3.LUT R20, RZ, R9, RZ, 0x33, !PT ;  /* 0x00000009ff14a212 */ /* 0x000fc600078e33ff */
[----:B--2---:R-:W-:Y:S01]  /*0a10*/  @!P1 IMAD.WIDE R14, R21, 0x4, R14 ;  /* 0x00000004150e9825 */ /* 0x004fe200078e020e */
[----:B------:R-:W-:Y:S01]  /*0a20*/  @!P2 IADD3 R23, PT, PT, R20, UR8, RZ ;  /* 0x000000081417ac10 */ /* 0x000fe2000fffe0ff */
[----:B------:R-:W2:Y:S02]  /*0a30*/  @!P1 LDG.E R19, desc[UR10][R18.64] ;  /* 0x0000000a12139981 */ /* 0x000ea4000c1e1900 */
[----:B------:R-:W-:Y:S02]  /*0a40*/  @!P2 IMAD R17, R7, UR6, R8 ;  /* 0x000000060711ac24 */ /* 0x000fe4000f8e0208 */
[----:B0-----:R-:W-:Y:S01]  /*0a50*/  @!P2 IMAD.WIDE R12, R23, 0x4, R12 ;  /* 0x00000004170ca825 */ /* 0x001fe200078e020c */
[----:B------:R-:W2:Y:S03]  /*0a60*/  @!P1 LDG.E R14, desc[UR10][R14.64] ;  /* 0x0000000a0e0e9981 */ /* 0x000ea6000c1e1900 */
[----:B---3--:R-:W-:-:S02]  /*0a70*/  @!P2 IMAD.WIDE R10, R17, 0x4, R10 ;  /* 0x00000004110aa825 */ /* 0x008fc400078e020a */
[----:B------:R-:W3:Y:S04]  /*0a80*/  @!P2 LDG.E R12, desc[UR10][R12.64+-0x4] ;  /* 0xfffffc0a0c0ca981 */ /* 0x000ee8000c1e1900 */
[----:B------:R-:W3:Y:S01]  /*0a90*/  @!P2 LDG.E R11, desc[UR10][R10.64+0x4] ;  /* 0x0000040a0a0ba981 */ /* 0x000ee2000c1e1900 */
[----:B------:R-:W-:Y:S02]  /*0aa0*/  VIADD R9, R9, 0x2 ;  /* 0x0000000209097836 */ /* 0x000fe40000000000 */
[----:B--2---:R-:W-:-:S04]  /*0ab0*/  @!P1 FFMA R4, R19, R14, R4 ;  /* 0x0000000e13049223 */ /* 0x004fc80000000004 */
[----:B---3--:R-:W-:-:S07]  /*0ac0*/  @!P2 FFMA R4, R11, R12, R4 ;  /* 0x0000000c0b04a223 */ /* 0x008fce0000000004 */
.L_x_15:
[----:B------:R-:W-:Y:S05]  /*0ad0*/  BRA.U UP3, `(.L_x_13) ;  /* 0x0000000103407547 */ /* 0x000fea000b800000 */
[----:B------:R-:W0:Y:S01]  /*0ae0*/  LDCU UR6, c[0x0][0x3a0] ;  /* 0x00007400ff0677ac */ /* 0x000e220008000800 */
[----:B------:R-:W-:Y:S01]  /*0af0*/  IADD3 R14, PT, PT, R2, R9, RZ ;  /* 0x00000009020e7210 */ /* 0x000fe20007ffe0ff */
[----:B------:R-:W-:Y:S03]  /*0b00*/  BSSY.RECONVERGENT B0, `(.L_x_13) ;  /* 0x000000d000007945 */ /* 0x000fe60003800200 */
[----:B0-----:R-:W-:-:S13]  /*0b10*/  ISETP.GE.OR P0, PT, R14, UR6, !P0 ;  /* 0x000000060e007c0c */ /* 0x001fda000c706670 */
[----:B------:R-:W-:Y:S05]  /*0b20*/  @P0 BRA `(.L_x_16) ;  /* 0x0000000000280947 */ /* 0x000fea0003800000 */
[----:B------:R-:W0:Y:S01]  /*0b30*/  LDC.64 R12, c[0x0][0x380] ;  /* 0x0000e000ff0c7b82 */ /* 0x000e220000000a00 */
[----:B------:R-:W-:Y:S01]  /*0b40*/  LOP3.LUT R8, RZ, R9, RZ, 0x33, !PT ;  /* 0x00000009ff087212 */ /* 0x000fe200078e33ff */
[----:B------:R-:W-:-:S03]  /*0b50*/  IMAD R7, R7, UR6, R14 ;  /* 0x0000000607077c24 */ /* 0x000fc6000f8e020e */
[----:B------:R-:W-:-:S03]  /*0b60*/  IADD3 R9, PT, PT, R8, UR8, RZ ;  /* 0x0000000808097c10 */ /* 0x000fc6000fffe0ff */
[----:B------:R-:W1:Y:S01]  /*0b70*/  LDC.64 R10, c[0x0][0x388] ;  /* 0x0000e200ff0a7b82 */ /* 0x000e620000000a00 */
[----:B0-----:R-:W-:-:S06]  /*0b80*/  IMAD.WIDE R12, R7, 0x4, R12 ;  /* 0x00000004070c7825 */ /* 0x001fcc00078e020c */
[----:B------:R-:W2:Y:S01]  /*0b90*/  LDG.E R13, desc[UR10][R12.64] ;  /* 0x0000000a0c0d7981 */ /* 0x000ea2000c1e1900 */
[----:B-1----:R-:W-:-:S06]  /*0ba0*/  IMAD.WIDE R10, R9, 0x4, R10 ;  /* 0x00000004090a7825 */ /* 0x002fcc00078e020a */
[----:B------:R-:W2:Y:S02]  /*0bb0*/  LDG.E R10, desc[UR10][R10.64] ;  /* 0x0000000a0a0a7981 */ /* 0x000ea4000c1e1900 */
[----:B--2---:R-:W-:-:S07]  /*0bc0*/  FFMA R4, R13, R10, R4 ;  /* 0x0000000a0d047223 */ /* 0x004fce0000000004 */
.L_x_16:
[----:B------:R-:W-:Y:S05]  /*0bd0*/  BSYNC.RECONVERGENT B0 ;  /* 0x0000000000007941 */ /* 0x000fea0003800200 */
.L_x_13:
[----:B------:R-:W-:Y:S05]  /*0be0*/  BRA.U UP1, `(.L_x_17) ;  /* 0xfffffff501a07547 */ /* 0x000fea000b83ffff */
[----:B------:R-:W-:Y:S05]  /*0bf0*/  BRA.U UP0, `(.L_x_18) ;  /* 0xfffffff500787547 */ /* 0x000fea000b83ffff */
.L_x_10:
        /* <DEDUP_REMOVED lines=8> */
.L_x_19:
        /* <DEDUP_REMOVED lines=16> */
.L_x_50:


//--------------------- .text._Z27convolution_3d_tiled_kernelPKfS0_Pfiiiiiiiii --------------------------
	.section	.text._Z27convolution_3d_tiled_kernelPKfS0_Pfiiiiiiiii,"ax",@progbits
	.align	128
        .global         _Z27convolution_3d_tiled_kernelPKfS0_Pfiiiiiiiii
        .type           _Z27convolution_3d_tiled_kernelPKfS0_Pfiiiiiiiii,@function
        .size           _Z27convolution_3d_tiled_kernelPKfS0_Pfiiiiiiiii,(.L_x_51 - _Z27convolution_3d_tiled_kernelPKfS0_Pfiiiiiiiii)
        .other          _Z27convolution_3d_tiled_kernelPKfS0_Pfiiiiiiiii,@"STO_CUDA_ENTRY STV_DEFAULT"
_Z27convolution_3d_tiled_kernelPKfS0_Pfiiiiiiiii:
.text._Z27convolution_3d_tiled_kernelPKfS0_Pfiiiiiiiii:
[----:B------:R-:W-:Y:S01]  /*0000*/  LDC R1, c[0x0][0x37c] ;  /* 0x0000df00ff017b82 */ /* 0x000fe20000000800 */
[----:B------:R-:W0:Y:S01]  /*0010*/  S2R R0, SR_TID.Z ;  /* 0x0000000000007919 */ /* 0x000e220000002300 */
[----:B------:R-:W1:Y:S01]  /*0020*/  LDCU UR6, c[0x0][0x3a4] ;  /* 0x00007480ff0677ac */ /* 0x000e620008000800 */
[----:B------:R-:W0:Y:S01]  /*0030*/  S2R R3, SR_TID.Y ;  /* 0x0000000000037919 */ /* 0x000e220000002200 */
[----:B------:R-:W1:Y:S01]  /*0040*/  LDCU.64 UR10, c[0x0][0x3a8] ;  /* 0x00007500ff0a77ac */ /* 0x000e620008000a00 */
[----:B------:R-:W2:Y:S01]  /*0050*/  S2R R2, SR_TID.X ;  /* 0x0000000000027919 */ /* 0x000ea20000002100 */
[----:B------:R-:W0:Y:S01]  /*0060*/  LDCU UR12, c[0x0][0x364] ;  /* 0x00006c80ff0c77ac */ /* 0x000e220008000800 */
[----:B------:R-:W2:Y:S01]  /*0070*/  LDCU UR13, c[0x0][0x360] ;  /* 0x00006c00ff0d77ac */ /* 0x000ea20008000800 */
[----:B------:R-:W3:Y:S01]  /*0080*/  LDCU.64 UR14, c[0x0][0x358] ;  /* 0x00006b00ff0e77ac */ /* 0x000ee20008000a00 */
[----:B-1----:R-:W-:-:S04]  /*0090*/  UIMAD UR4, UR6, UR10, URZ ;  /* 0x0000000a060472a4 */ /* 0x002fc8000f8e02ff */
[----:B------:R-:W-:Y:S01]  /*00a0*/  UIMAD UR4, UR4, UR11, URZ ;  /* 0x0000000b040472a4 */ /* 0x000fe2000f8e02ff */
[----:B0-----:R-:W-:-:S04]  /*00b0*/  IMAD R5, R0, UR12, R3 ;  /* 0x0000000c00057c24 */ /* 0x001fc8000f8e0203 */
[----:B--2---:R-:W-:-:S05]  /*00c0*/  IMAD R11, R5, UR13, R2 ;  /* 0x0000000d050b7c24 */ /* 0x004fca000f8e0202 */
[----:B------:R-:W-:-:S13]  /*00d0*/  ISETP.GE.AND P0, PT, R11, UR4, PT ;  /* 0x000000040b007c0c */ /* 0x000fda000bf06270 */
[----:B------:R-:W0:Y:S02]  /*00e0*/  @!P0 LDC.64 R4, c[0x0][0x388] ;  /* 0x0000e200ff048b82 */ /* 0x000e240000000a00 */
[----:B0-----:R-:W-:-:S06]  /*00f0*/  @!P0 IMAD.WIDE.U32 R4, R11, 0x4, R4 ;  /* 0x000000040b048825 */ /* 0x001fcc00078e0004 */
[----:B---3--:R-:W2:Y:S01]  /*0100*/  @!P0 LDG.E R4, desc[UR14][R4.64] ;  /* 0x0000000e04048981 */ /* 0x008ea2000c1e1900 */
[----:B------:R-:W0:Y:S01]  /*0110*/  S2UR UR9, SR_CgaCtaId ;  /* 0x00000000000979c3 */ /* 0x000e220000008800 */
[----:B------:R-:W-:Y:S01]  /*0120*/  UIADD3 UR6, UPT, UPT, UR6, 0x7, URZ ;  /* 0x0000000706067890 */ /* 0x000fe2000fffe0ff */
[----:B------:R-:W-:Y:S01]  /*0130*/  BSSY.RECONVERGENT B0, `(.L_x_20) ;  /* 0x000003a000007945 */ /* 0x000fe20003800200 */
[----:B------:R-:W-:Y:S01]  /*0140*/  UIADD3 UR7, UPT, UPT, UR10, 0x7, URZ ;  /* 0x000000070a077890 */ /* 0x000fe2000fffe0ff */
[----:B------:R-:W1:Y:S01]  /*0150*/  S2R R7, SR_CTAID.Z ;  /* 0x0000000000077919 */ /* 0x000e620000002700 */
[----:B------:R-:W-:Y:S02]  /*0160*/  UIADD3 UR8, UPT, UPT, UR11, 0x7, URZ ;  /* 0x000000070b087890 */ /* 0x000fe4000fffe0ff */
[----:B------:R-:W-:Y:S01]  /*0170*/  UIMAD UR4, UR6, UR7, URZ ;  /* 0x00000007060472a4 */ /* 0x000fe2000f8e02ff */
[----:B------:R-:W3:Y:S01]  /*0180*/  S2R R14, SR_CTAID.Y ;  /* 0x00000000000e7919 */ /* 0x000ee20000002600 */
[----:B------:R-:W-:-:S02]  /*0190*/  UMOV UR5, 0x400 ;  /* 0x0000040000057882 */ /* 0x000fc40000000000 */
[----:B------:R-:W-:Y:S01]  /*01a0*/  UIMAD UR4, UR4, UR8, URZ ;  /* 0x00000008040472a4 */ /* 0x000fe2000f8e02ff */
[----:B------:R-:W4:Y:S01]  /*01b0*/  S2R R9, SR_CTAID.X ;  /* 0x0000000000097919 */ /* 0x000f220000002500 */
[----:B0-----:R-:W-:-:S04]  /*01c0*/  ULEA UR5, UR9, UR5, 0x18 ;  /* 0x0000000509057291 */ /* 0x001fc8000f8ec0ff */
[----:B------:R-:W-:-:S06]  /*01d0*/  ULEA UR9, UR4, UR5, 0x2 ;  /* 0x0000000504097291 */ /* 0x000fcc000f8e10ff */
[----:B------:R-:W-:-:S05]  /*01e0*/  @!P0 LEA R11, R11, UR9, 0x2 ;  /* 0x000000090b0b8c11 */ /* 0x000fca000f8e10ff */
[----:B--2---:R0:W-:Y:S01]  /*01f0*/  @!P0 STS [R11], R4 ;  /* 0x000000040b008388 */ /* 0x0041e20000000800 */
[----:B------:R-:W-:-:S13]  /*0200*/  ISETP.GE.AND P0, PT, R0, UR6, PT ;  /* 0x0000000600007c0c */ /* 0x000fda000bf06270 */
[----:B01-34-:R-:W-:Y:S05]  /*0210*/  @P0 BRA `(.L_x_21) ;  /* 0x0000000000ac0947 */ /* 0x01bfea0003800000 */
[----:B------:R-:W-:-:S07]  /*0220*/  IMAD.MOV.U32 R6, RZ, RZ, R0 ;  /* 0x000000ffff067224 */ /* 0x000fce00078e0000 */
.L_x_28:
[----:B------:R-:W-:Y:S01]  /*0230*/  ISETP.GE.AND P0, PT, R3, UR7, PT ;  /* 0x0000000703007c0c */ /* 0x000fe2000bf06270 */
[----:B------:R-:W-:-:S12]  /*0240*/  BSSY.RECONVERGENT B1, `(.L_x_22) ;  /* 0x0000024000017945 */ /* 0x000fd80003800200 */
[----:B0-----:R-:W-:Y:S05]  /*0250*/  @P0 BRA `(.L_x_23) ;  /* 0x0000000000880947 */ /* 0x001fea0003800000 */
[----:B------:R-:W-:Y:S02]  /*0260*/  IMAD R15, R7, 0x8, R6 ;  /* 0x00000008070f7824 */ /* 0x000fe400078e0206 */
[----:B------:R-:W-:-:S07]  /*0270*/  IMAD.MOV.U32 R11, RZ, RZ, R3 ;  /* 0x000000ffff0b7224 */ /* 0x000fce00078e0003 */
.L_x_27:
[----:B------:R-:W-:Y:S01]  /*0280*/  ISETP.GE.AND P0, PT, R2, UR8, PT ;  /* 0x0000000802007c0c */ /* 0x000fe2000bf06270 */
[----:B------:R-:W-:-:S12]  /*0290*/  BSSY.RECONVERGENT B2, `(.L_x_24) ;  /* 0x000001b000027945 */ /* 0x000fd80003800200 */
[----:B0-----:R-:W-:Y:S05]  /*02a0*/  @P0 BRA `(.L_x_25) ;  /* 0x0000000000640947 */ /* 0x001fea0003800000 */
[----:B------:R-:W0:Y:S01]  /*02b0*/  S2R R13, SR_CgaCtaId ;  /* 0x00000000000d7919 */ /* 0x000e220000008800 */
[----:B------:R-:W1:Y:S01]  /*02c0*/  LDCU.64 UR4, c[0x0][0x398] ;  /* 0x00007300ff0477ac */ /* 0x000e620008000a00 */
[----:B------:R-:W-:Y:S01]  /*02d0*/  LEA R4, R14, R11, 0x3 ;  /* 0x0000000b0e047211 */ /* 0x000fe200078e18ff */
[----:B------:R-:W-:Y:S01]  /*02e0*/  IMAD R5, R6, UR7, R11 ;  /* 0x0000000706057c24 */ /* 0x000fe2000f8e020b */
[----:B------:R-:W-:-:S03]  /*02f0*/  MOV R8, 0x400 ;  /* 0x0000040000087802 */ /* 0x000fc60000000f00 */
[----:B------:R-:W-:Y:S01]  /*0300*/  IMAD R17, R5, UR8, RZ ;  /* 0x0000000805117c24 */ /* 0x000fe2000f8e02ff */
[----:B-1----:R-:W-:Y:S01]  /*0310*/  ISETP.GE.AND P0, PT, R4, UR5, PT ;  /* 0x0000000504007c0c */ /* 0x002fe2000bf06270 */
[----:B------:R-:W-:-:S03]  /*0320*/  IMAD R16, R15, UR5, R4 ;  /* 0x000000050f107c24 */ /* 0x000fc6000f8e0204 */
[----:B------:R-:W-:Y:S02]  /*0330*/  ISETP.LT.AND P0, PT, R15, UR4, !P0 ;  /* 0x000000040f007c0c */ /* 0x000fe4000c701270 */
[----:B0-----:R-:W-:Y:S01]  /*0340*/  LEA R19, R13, R8, 0x18 ;  /* 0x000000080d137211 */ /* 0x001fe200078ec0ff */
[----:B------:R-:W-:-:S10]  /*0350*/  IMAD.MOV.U32 R8, RZ, RZ, R2 ;  /* 0x000000ffff087224 */ /* 0x000fd400078e0002 */
.L_x_26:
[----:B0-----:R-:W0:Y:S01]  /*0360*/  LDCU UR4, c[0x0][0x3a0] ;  /* 0x00007400ff0477ac */ /* 0x001e220008000800 */
[----:B------:R-:W-:Y:S02]  /*0370*/  IMAD R13, R9, 0x8, R8 ;  /* 0x00000008090d7824 */ /* 0x000fe400078e0208 */
[----:B------:R-:W-:-:S03]  /*0380*/  IMAD.MOV.U32 R10, RZ, RZ, RZ ;  /* 0x000000ffff0a7224 */ /* 0x000fc600078e00ff */
[----:B0-----:R-:W-:-:S13]  /*0390*/  ISETP.GE.OR P1, PT, R13, UR4, !P0 ;  /* 0x000000040d007c0c */ /* 0x001fda000c726670 */
[----:B------:R-:W0:Y:S01]  /*03a0*/  @!P1 LDC.64 R4, c[0x0][0x380] ;  /* 0x0000e000ff049b82 */ /* 0x000e220000000a00 */
[----:B------:R-:W-:-:S04]  /*03b0*/  @!P1 IMAD R13, R16, UR4, R13 ;  /* 0x00000004100d9c24 */ /* 0x000fc8000f8e020d */
[----:B0-----:R-:W-:-:S05]  /*03c0*/  @!P1 IMAD.WIDE R4, R13, 0x4, R4 ;  /* 0x000000040d049825 */ /* 0x001fca00078e0204 */
[----:B------:R-:W2:Y:S01]  /*03d0*/  @!P1 LDG.E R10, desc[UR14][R4.64] ;  /* 0x0000000e040a9981 */ /* 0x000ea2000c1e1900 */
[----:B------:R-:W-:Y:S01]  /*03e0*/  IADD3 R12, PT, PT, R17, R8, RZ ;  /* 0x00000008110c7210 */ /* 0x000fe20007ffe0ff */
[----:B------:R-:W-:-:S04]  /*03f0*/  VIADD R8, R8, UR13 ;  /* 0x0000000d08087c36 */ /* 0x000fc80008000000 */
[----:B------:R-:W-:Y:S01]  /*0400*/  IMAD R13, R12, 0x4, R19 ;  /* 0x000000040c0d7824 */ /* 0x000fe200078e0213 */
[----:B------:R-:W-:-:S04]  /*0410*/  ISETP.GE.AND P1, PT, R8, UR8, PT ;  /* 0x0000000808007c0c */ /* 0x000fc8000bf26270 */
[----:B--2---:R0:W-:Y:S09]  /*0420*/  STS [R13], R10 ;  /* 0x0000000a0d007388 */ /* 0x0041f20000000800 */
[----:B------:R-:W-:Y:S05]  /*0430*/  @!P1 BRA `(.L_x_26) ;  /* 0xfffffffc00c89947 */ /* 0x000fea000383ffff */
.L_x_25:
[----:B------:R-:W-:Y:S05]  /*0440*/  BSYNC.RECONVERGENT B2 ;  /* 0x0000000000027941 */ /* 0x000fea0003800200 */
.L_x_24:
[----:B------:R-:W-:-:S05]  /*0450*/  VIADD R11, R11, UR12 ;  /* 0x0000000c0b0b7c36 */ /* 0x000fca0008000000 */
[----:B------:R-:W-:-:S13]  /*0460*/  ISETP.GE.AND P0, PT, R11, UR7, PT ;  /* 0x000000070b007c0c */ /* 0x000fda000bf06270 */
[----:B------:R-:W-:Y:S05]  /*0470*/  @!P0 BRA `(.L_x_27) ;  /* 0xfffffffc00808947 */ /* 0x000fea000383ffff */
.L_x_23:
[----:B------:R-:W-:Y:S05]  /*0480*/  BSYNC.RECONVERGENT B1 ;  /* 0x0000000000017941 */ /* 0x000fea0003800200 */
.L_x_22:
[----:B------:R-:W1:Y:S02]  /*0490*/  LDCU UR4, c[0x0][0x368] ;  /* 0x00006d00ff0477ac */ /* 0x000e640008000800 */
[----:B-1----:R-:W-:-:S04]  /*04a0*/  IADD3 R6, PT, PT, R6, UR4, RZ ;  /* 0x0000000406067c10 */ /* 0x002fc8000fffe0ff */
[----:B------:R-:W-:-:S13]  /*04b0*/  ISETP.GE.AND P0, PT, R6, UR6, PT ;  /* 0x0000000606007c0c */ /* 0x000fda000bf06270 */
[----:B------:R-:W-:Y:S05]  /*04c0*/  @!P0 BRA `(.L_x_28) ;  /* 0xfffffffc00588947 */ /* 0x000fea000383ffff */
.L_x_21:
[----:B------:R-:W-:Y:S05]  /*04d0*/  BSYNC.RECONVERGENT B0 ;  /* 0x0000000000007941 */ /* 0x000fea0003800200 */
.L_x_20:
[----:B------:R-:W1:Y:S01]  /*04e0*/  LDCU.64 UR10, c[0x0][0x3b0] ;  /* 0x00007600ff0a77ac */ /* 0x000e620008000a00 */
[----:B------:R-:W-:Y:S01]  /*04f0*/  IMAD R4, R14, 0x8, R3 ;  /* 0x000000080e047824 */ /* 0x000fe200078e0203 */
[----:B------:R-:W-:Y:S01]  /*0500*/  LEA R7, R7, R0, 0x3 ;  /* 0x0000000007077211 */ /* 0x000fe200078e18ff */
[----:B------:R-:W-:Y:S01]  /*0510*/  IMAD R5, R9, 0x8, R2 ;  /* 0x0000000809057824 */ /* 0x000fe200078e0202 */
[----:B------:R-:W2:Y:S01]  /*0520*/  LDCU UR4, c[0x0][0x3b8] ;  /* 0x00007700ff0477ac */ /* 0x000ea20008000800 */
[----:B------:R-:W-:Y:S01]  /*0530*/  BAR.SYNC.DEFER_BLOCKING 0x0 ;  /* 0x0000000000007b1d */ /* 0x000fe20000010000 */
[----:B-1----:R-:W-:-:S04]  /*0540*/  ISETP.GE.AND P0, PT, R4, UR11, PT ;  /* 0x0000000b04007c0c */ /* 0x002fc8000bf06270 */
[----:B--2---:R-:W-:-:S04]  /*0550*/  ISETP.GE.OR P0, PT, R5, UR4, P0 ;  /* 0x0000000405007c0c */ /* 0x004fc80008706670 */
[----:B------:R-:W-:-:S13]  /*0560*/  ISETP.GE.OR P0, PT, R7, UR10, P0 ;  /* 0x0000000a07007c0c */ /* 0x000fda0008706670 */
[----:B------:R-:W-:Y:S05]  /*0570*/  @P0 EXIT ;  /* 0x000000000000094d */ /* 0x000fea0003800000 */
[----:B------:R-:W1:Y:S01]  /*0580*/  LDC.64 R8, c[0x0][0x3a8] ;  /* 0x0000ea00ff087b82 */ /* 0x000e620000000a00 */
[----:B------:R-:W1:Y:S02]  /*0590*/  LDCU UR4, c[0x0][0x3a4] ;  /* 0x00007480ff0477ac */ /* 0x000e640008000800 */
[----:B-1----:R-:W-:-:S04]  /*05a0*/  VIMNMX3 R6, R8, UR4, R9, PT ;  /* 0x0000000408067c0f */ /* 0x002fc8000b800109 */
[----:B------:R-:W-:Y:S01]  /*05b0*/  ISETP.GE.AND P0, PT, R6, 0x1, PT ;  /* 0x000000010600780c */ /* 0x000fe20003f06270 */
[----:B------:R-:W-:-:S12]  /*05c0*/  IMAD.MOV.U32 R6, RZ, RZ, RZ ;  /* 0x000000ffff067224 */ /* 0x000fd800078e00ff */
[----:B------:R-:W-:Y:S05]  /*05d0*/  @!P0 BRA `(.L_x_29) ;  /* 0x00000008005c8947 */ /* 0x000fea0003800000 */
[C---:B------:R-:W-:Y:S01]  /*05e0*/  LOP3.LUT R18, R9.reuse, 0x7, RZ, 0xc0, !PT ;  /* 0x0000000709127812 */ /* 0x040fe200078ec0ff */
[----:B------:R-:W-:Y:S01]  /*05f0*/  IMAD.MOV.U32 R6, RZ, RZ, RZ ;  /* 0x000000ffff067224 */ /* 0x000fe200078e00ff */
[----:B------:R-:W-:Y:S01]  /*0600*/  LOP3.LUT R8, R9, 0x7ffffff8, RZ, 0xc0, !PT ;  /* 0x7ffffff809087812 */ /* 0x000fe200078ec0ff */
[----:B------:R-:W-:-:S06]  /*0610*/  UMOV UR4, URZ ;  /* 0x000000ff00047c82 */ /* 0x000fcc0008000000 */
.L_x_37:
[----:B------:R-:W1:Y:S01]  /*0620*/  LDCU UR5, c[0x0][0x3a4] ;  /* 0x00007480ff0577ac */ /* 0x000e620008000800 */
[----:B------:R-:W-:Y:S01]  /*0630*/  IADD3 R9, PT, PT, R0, UR4, RZ ;  /* 0x0000000400097c10 */ /* 0x000fe2000fffe0ff */
[----:B------:R-:W-:Y:S01]  /*0640*/  UMOV UR10, UR4 ;  /* 0x00000004000a7c82 */ /* 0x000fe20008000000 */
[----:B------:R-:W-:-:S04]  /*0650*/  UIADD3 UR4, UPT, UPT, UR4, 0x1, URZ ;  /* 0x0000000104047890 */ /* 0x000fc8000fffe0ff */
[----:B-1----:R-:W-:-:S03]  /*0660*/  UISETP.NE.AND UP0, UPT, UR4, UR5, UPT ;  /* 0x000000050400728c */ /* 0x002fc6000bf05270 */
[----:B------:R-:W-:-:S08]  /*0670*/  UMOV UR5, URZ ;  /* 0x000000ff00057c82 */ /* 0x000fd00008000000 */
.L_x_36:
[----:B------:R-:W1:Y:S01]  /*0680*/  LDCU.64 UR16, c[0x0][0x3a8] ;  /* 0x00007500ff1077ac */ /* 0x000e620008000a00 */
[----:B------:R-:W-:Y:S02]  /*0690*/  VIADD R12, R3, UR5 ;  /* 0x00000005030c7c36 */ /* 0x000fe40008000000 */
[----:B0-----:R-:W-:Y:S02]  /*06a0*/  HFMA2 R13, -RZ, RZ, 0, 0 ;  /* 0x00000000ff0d7431 */ /* 0x001fe400000001ff */
[----:B------:R-:W-:Y:S01]  /*06b0*/  IMAD R11, R9, UR7, R12 ;  /* 0x00000007090b7c24 */ /* 0x000fe2000f8e020c */
[----:B------:R-:W-:-:S03]  /*06c0*/  ISETP.GE.AND P0, PT, R12, UR7, PT ;  /* 0x000000070c007c0c */ /* 0x000fc6000bf06270 */
[----:B------:R-:W-:Y:S01]  /*06d0*/  IMAD R11, R11, UR8, RZ ;  /* 0x000000080b0b7c24 */ /* 0x000fe2000f8e02ff */
[----:B------:R-:W-:Y:S01]  /*06e0*/  ISETP.LT.AND P0, PT, R9, UR6, !P0 ;  /* 0x0000000609007c0c */ /* 0x000fe2000c701270 */
[----:B-1----:R-:W-:Y:S01]  /*06f0*/  IMAD.U32 R10, RZ, RZ, UR17 ;  /* 0x00000011ff0a7e24 */ /* 0x002fe2000f8e00ff */
[----:B------:R-:W-:Y:S02]  /*0700*/  UIMAD UR13, UR10, UR16, UR5 ;  /* 0x000000100a0d72a4 */ /* 0x000fe4000f8e0205 */
[----:B------:R-:W-:Y:S02]  /*0710*/  UIADD3 UR5, UPT, UPT, UR5, 0x1, URZ ;  /* 0x0000000105057890 */ /* 0x000fe4000fffe0ff */
[----:B------:R-:W-:Y:S02]  /*0720*/  ISETP.GE.U32.AND P1, PT, R10, 0x8, PT ;  /* 0x000000080a00780c */ /* 0x000fe40003f26070 */
[----:B------:R-:W-:-:S11]  /*0730*/  UISETP.NE.AND UP1, UPT, UR5, UR16, UPT ;  /* 0x000000100500728c */ /* 0x000fd6000bf25270 */
[----:B------:R-:W-:Y:S05]  /*0740*/  @!P1 BRA `(.L_x_30) ;  /* 0x0000000000d49947 */ /* 0x000fea0003800000 */
[----:B------:R-:W0:Y:S01]  /*0750*/  S2UR UR12, SR_CgaCtaId ;  /* 0x00000000000c79c3 */ /* 0x000e220000008800 */
[----:B------:R-:W-:Y:S01]  /*0760*/  IMAD.MOV.U32 R13, RZ, RZ, RZ ;  /* 0x000000ffff0d7224 */ /* 0x000fe200078e00ff */
[----:B------:R-:W-:-:S06]  /*0770*/  UMOV UR11, 0x400 ;  /* 0x00000400000b7882 */ /* 0x000fcc0000000000 */
[----:B------:R-:W1:Y:S01]  /*0780*/  LDC R10, c[0x0][0x3ac] ;  /* 0x0000eb00ff0a7b82 */ /* 0x000e620000000800 */
[----:B0-----:R-:W-:-:S12]  /*0790*/  ULEA UR11, UR12, UR11, 0x18 ;  /* 0x0000000b0c0b7291 */ /* 0x001fd8000f8ec0ff */
.L_x_31:
[--C-:B------:R-:W-:Y:S02]  /*07a0*/  IMAD.IADD R16, R2, 0x1, R13.reuse ;  /* 0x0000000102107824 */ /* 0x100fe400078e020d */
[----:B-1----:R-:W-:Y:S02]  /*07b0*/  IMAD R14, R10, UR13, R13 ;  /* 0x0000000d0a0e7c24 */ /* 0x002fe4000f8e020d */
[----:B------:R-:W-:Y:S01]  /*07c0*/  IMAD.IADD R12, R11, 0x1, R16 ;  /* 0x000000010b0c7824 */ /* 0x000fe200078e0210 */
[C---:B------:R-:W-:Y:S01]  /*07d0*/  ISETP.GE.OR P1, PT, R16.reuse, UR8, !P0 ;  /* 0x0000000810007c0c */ /* 0x040fe2000c726670 */
[C---:B------:R-:W-:Y:S01]  /*07e0*/  VIADD R21, R16.reuse, 0x2 ;  /* 0x0000000210157836 */ /* 0x040fe20000000000 */
[----:B------:R-:W-:Y:S01]  /*07f0*/  IADD3 R15, PT, PT, R16, 0x1, RZ ;  /* 0x00000001100f7810 */ /* 0x000fe20007ffe0ff */
[----:B------:R-:W-:Y:S01]  /*0800*/  VIADD R13, R13, 0x8 ;  /* 0x000000080d0d7836 */ /* 0x000fe20000000000 */
[----:B------:R-:W-:Y:S02]  /*0810*/  LEA R12, R12, UR11, 0x2 ;  /* 0x0000000b0c0c7c11 */ /* 0x000fe4000f8e10ff */
[----:B------:R-:W-:-:S02]  /*0820*/  ISETP.GE.OR P6, PT, R15, UR8, !P0 ;  /* 0x000000080f007c0c */ /* 0x000fc4000c7c6670 */
[----:B------:R-:W-:Y:S02]  /*0830*/  LEA R14, R14, UR9, 0x2 ;  /* 0x000000090e0e7c11 */ /* 0x000fe4000f8e10ff */
[C---:B------:R-:W-:Y:S02]  /*0840*/  IADD3 R22, PT, PT, R16.reuse, 0x3, RZ ;  /* 0x0000000310167810 */ /* 0x040fe40007ffe0ff */
[----:B------:R-:W-:Y:S01]  /*0850*/  ISETP.GE.OR P5, PT, R21, UR8, !P0 ;  /* 0x0000000815007c0c */ /* 0x000fe2000c7a6670 */
[----:B------:R-:W-:Y:S01]  /*0860*/  @!P1 LDS R19, [R12] ;  /* 0x000000000c139984 */ /* 0x000fe20000000800 */
[----:B------:R-:W-:Y:S01]  /*0870*/  VIADD R21, R16, 0x4 ;  /* 0x0000000410157836 */ /* 0x000fe20000000000 */
[----:B------:R-:W-:Y:S01]  /*0880*/  ISETP.GE.OR P4, PT, R22, UR8, !P0 ;  /* 0x0000000816007c0c */ /* 0x000fe2000c786670 */
[----:B------:R-:W-:Y:S01]  /*0890*/  VIADD R22, R16, 0x5 ;  /* 0x0000000510167836 */ /* 0x000fe20000000000 */
[----:B------:R-:W0:Y:S02]  /*08a0*/  @!P1 LDS R20, [R14] ;  /* 0x000000000e149984 */ /* 0x000e240000000800 */
[----:B------:R-:W-:-:S02]  /*08b0*/  ISETP.GE.OR P3, PT, R21, UR8, !P0 ;  /* 0x0000000815007c0c */ /* 0x000fc4000c766670 */
[----:B------:R-:W-:Y:S01]  /*08c0*/  @!P6 LDS R17, [R12+0x4] ;  /* 0x000004000c11e984 */ /* 0x000fe20000000800 */
[----:B------:R-:W-:Y:S02]  /*08d0*/  ISETP.GE.OR P2, PT, R22, UR8, !P0 ;  /* 0x0000000816007c0c */ /* 0x000fe4000c746670 */
[C---:B------:R-:W-:Y:S01]  /*08e0*/  IADD3 R22, PT, PT, R16.reuse, 0x6, RZ ;  /* 0x0000000610167810 */ /* 0x040fe20007ffe0ff */
[----:B------:R-:W1:Y:S04]  /*08f0*/  @!P6 LDS R15, [R14+0x4] ;  /* 0x000004000e0fe984 */ /* 0x000e680000000800 */
[----:B------:R-:W-:Y:S04]  /*0900*/  @!P5 LDS R21, [R12+0x8] ;  /* 0x000008000c15d984 */ /* 0x000fe80000000800 */
[----:B------:R-:W-:Y:S04]  /*0910*/  @!P4 LDS R23, [R12+0xc] ;  /* 0x00000c000c17c984 */ /* 0x000fe80000000800 */
[----:B------:R-:W-:Y:S01]  /*0920*/  @!P2 LDS R25, [R12+0x14] ;  /* 0x000014000c19a984 */ /* 0x000fe20000000800 */
[----:B0-----:R-:W-:Y:S01]  /*0930*/  @!P1 FFMA R6, R19, R20, R6 ;  /* 0x0000001413069223 */ /* 0x001fe20000000006 */
[----:B------:R-:W-:-:S02]  /*0940*/  VIADD R20, R16, 0x7 ;  /* 0x0000000710147836 */ /* 0x000fc40000000000 */
[----:B------:R-:W0:Y:S01]  /*0950*/  @!P5 LDS R19, [R14+0x8] ;  /* 0x000008000e13d984 */ /* 0x000e220000000800 */
[----:B------:R-:W-:-:S03]  /*0960*/  ISETP.GE.OR P1, PT, R22, UR8, !P0 ;  /* 0x0000000816007c0c */ /* 0x000fc6000c726670 */
[----:B------:R-:W2:Y:S01]  /*0970*/  @!P4 LDS R16, [R14+0xc] ;  /* 0x00000c000e10c984 */ /* 0x000ea20000000800 */
[----:B-1----:R-:W-:Y:S01]  /*0980*/  @!P6 FFMA R6, R17, R15, R6 ;  /* 0x0000000f1106e223 */ /* 0x002fe20000000006 */
[----:B------:R-:W-:Y:S02]  /*0990*/  ISETP.GE.OR P6, PT, R20, UR8, !P0 ;  /* 0x0000000814007c0c */ /* 0x000fe4000c7c6670 */
[----:B------:R-:W-:Y:S04]  /*09a0*/  @!P3 LDS R15, [R12+0x10] ;  /* 0x000010000c0fb984 */ /* 0x000fe80000000800 */
[----:B------:R-:W1:Y:S04]  /*09b0*/  @!P3 LDS R17, [R14+0x10] ;  /* 0x000010000e11b984 */ /* 0x000e680000000800 */
[----:B------:R-:W3:Y:S04]  /*09c0*/  @!P2 LDS R20, [R14+0x14] ;  /* 0x000014000e14a984 */ /* 0x000ee80000000800 */
[----:B------:R-:W-:Y:S04]  /*09d0*/  @!P1 LDS R27, [R12+0x18] ;  /* 0x000018000c1b9984 */ /* 0x000fe80000000800 */
[----:B------:R-:W4:Y:S04]  /*09e0*/  @!P1 LDS R22, [R14+0x18] ;  /* 0x000018000e169984 */ /* 0x000f280000000800 */
[----:B------:R-:W-:Y:S04]  /*09f0*/  @!P6 LDS R29, [R12+0x1c] ;  /* 0x00001c000c1de984 */ /* 0x000fe80000000800 */
[----:B------:R-:W5:Y:S01]  /*0a00*/  @!P6 LDS R24, [R14+0x1c] ;  /* 0x00001c000e18e984 */ /* 0x000f620000000800 */
[----:B0-----:R-:W-:-:S04]  /*0a10*/  @!P5 FFMA R6, R21, R19, R6 ;  /* 0x000000131506d223 */ /* 0x001fc80000000006 */
[----:B--2---:R-:W-:-:S04]  /*0a20*/  @!P4 FFMA R6, R23, R16, R6 ;  /* 0x000000101706c223 */ /* 0x004fc80000000006 */
[----:B-1----:R-:W-:-:S04]  /*0a30*/  @!P3 FFMA R6, R15, R17, R6 ;  /* 0x000000110f06b223 */ /* 0x002fc80000000006 */
[----:B---3--:R-:W-:Y:S01]  /*0a40*/  @!P2 FFMA R6, R25, R20, R6 ;  /* 0x000000141906a223 */ /* 0x008fe20000000006 */
[----:B------:R-:W-:-:S03]  /*0a50*/  ISETP.NE.AND P2, PT, R13, R8, PT ;  /* 0x000000080d00720c */ /* 0x000fc60003f45270 */
[----:B----4-:R-:W-:-:S04]  /*0a60*/  @!P1 FFMA R6, R27, R22, R6 ;  /* 0x000000161b069223 */ /* 0x010fc80000000006 */
[----:B-----5:R-:W-:-:S06]  /*0a70*/  @!P6 FFMA R6, R29, R24, R6 ;  /* 0x000000181d06e223 */ /* 0x020fcc0000000006 */
[----:B------:R-:W-:Y:S05]  /*0a80*/  @P2 BRA `(.L_x_31) ;  /* 0xfffffffc00442947 */ /* 0x000fea000383ffff */
[----:B------:R-:W-:-:S07]  /*0a90*/  MOV R13, R8 ;  /* 0x00000008000d7202 */ /* 0x000fce0000000f00 */
.L_x_30:
[----:B------:R-:W-:-:S13]  /*0aa0*/  ISETP.NE.AND P1, PT, R18, RZ, PT ;  /* 0x000000ff1200720c */ /* 0x000fda0003f25270 */
[----:B------:R-:W-:Y:S05]  /*0ab0*/  @!P1 BRA `(.L_x_32) ;  /* 0x00000004001c9947 */ /* 0x000fea0003800000 */
[----:B------:R-:W-:Y:S01]  /*0ac0*/  VIADD R12, R18, 0xffffffff ;  /* 0xffffffff120c7836 */ /* 0x000fe20000000000 */
[----:B------:R-:W-:-:S04]  /*0ad0*/  LOP3.LUT P5, R24, R10, 0x3, RZ, 0xc0, !PT ;  /* 0x000000030a187812 */ /* 0x000fc800078ac0ff */
[----:B------:R-:W-:-:S13]  /*0ae0*/  ISETP.GE.U32.AND P1, PT, R12, 0x3, PT ;  /* 0x000000030c00780c */ /* 0x000fda0003f26070 */
[----:B------:R-:W-:Y:S05]  /*0af0*/  @!P1 BRA `(.L_x_33) ;  /* 0x0000000000709947 */ /* 0x000fea0003800000 */
[----:B------:R-:W0:Y:S01]  /*0b00*/  S2UR UR12, SR_CgaCtaId ;  /* 0x00000000000c79c3 */ /* 0x000e220000008800 */
[C---:B------:R-:W-:Y:S01]  /*0b10*/  IMAD.IADD R16, R13.reuse, 0x1, R2 ;  /* 0x000000010d107824 */ /* 0x040fe200078e0202 */
[----:B------:R-:W-:Y:S01]  /*0b20*/  UMOV UR11, 0x400 ;  /* 0x00000400000b7882 */ /* 0x000fe20000000000 */
[----:B------:R-:W-:Y:S02]  /*0b30*/  IMAD R14, R10, UR13, R13 ;  /* 0x0000000d0a0e7c24 */ /* 0x000fe4000f8e020d */
[C---:B------:R-:W-:Y:S01]  /*0b40*/  VIADD R15, R16.reuse, 0x2 ;  /* 0x00000002100f7836 */ /* 0x040fe20000000000 */
[C---:B------:R-:W-:Y:S01]  /*0b50*/  IADD3 R12, PT, PT, R16.reuse, 0x1, RZ ;  /* 0x00000001100c7810 */ /* 0x040fe20007ffe0ff */
[----:B------:R-:W-:Y:S01]  /*0b60*/  VIADD R13, R13, 0x4 ;  /* 0x000000040d0d7836 */ /* 0x000fe20000000000 */
[----:B------:R-:W-:Y:S02]  /*0b70*/  ISETP.GE.OR P1, PT, R16, UR8, !P0 ;  /* 0x0000000810007c0c */ /* 0x000fe4000c726670 */
[----:B------:R-:W-:Y:S01]  /*0b80*/  ISETP.GE.OR P2, PT, R12, UR8, !P0 ;  /* 0x000000080c007c0c */ /* 0x000fe2000c746670 */
[----:B------:R-:W-:Y:S01]  /*0b90*/  IMAD.IADD R12, R11, 0x1, R16 ;  /* 0x000000010b0c7824 */ /* 0x000fe200078e0210 */
[----:B------:R-:W-:-:S02]  /*0ba0*/  LEA R23, R14, UR9, 0x2 ;  /* 0x000000090e177c11 */ /* 0x000fc4000f8e10ff */
[----:B------:R-:W-:Y:S02]  /*0bb0*/  ISETP.GE.OR P3, PT, R15, UR8, !P0 ;  /* 0x000000080f007c0c */ /* 0x000fe4000c766670 */
[----:B------:R-:W-:-:S04]  /*0bc0*/  IADD3 R14, PT, PT, R16, 0x3, RZ ;  /* 0x00000003100e7810 */ /* 0x000fc80007ffe0ff */
[----:B------:R-:W-:-:S03]  /*0bd0*/  ISETP.GE.OR P4, PT, R14, UR8, !P0 ;  /* 0x000000080e007c0c */ /* 0x000fc6000c786670 */
[----:B------:R-:W-:Y:S01]  /*0be0*/  @!P2 LDS R14, [R23+0x4] ;  /* 0x00000400170ea984 */ /* 0x000fe20000000800 */
[----:B0-----:R-:W-:-:S03]  /*0bf0*/  ULEA UR11, UR12, UR11, 0x18 ;  /* 0x0000000b0c0b7291 */ /* 0x001fc6000f8ec0ff */
[----:B------:R-:W-:Y:S03]  /*0c00*/  @!P3 LDS R16, [R23+0x8] ;  /* 0x000008001710b984 */ /* 0x000fe60000000800 */
[----:B------:R-:W-:Y:S02]  /*0c10*/  LEA R22, R12, UR11, 0x2 ;  /* 0x0000000b0c167c11 */ /* 0x000fe4000f8e10ff */
[----:B------:R-:W-:Y:S04]  /*0c20*/  @!P1 LDS R12, [R23] ;  /* 0x00000000170c9984 */ /* 0x000fe80000000800 */
[----:B------:R-:W0:Y:S04]  /*0c30*/  @!P1 LDS R15, [R22] ;  /* 0x00000000160f9984 */ /* 0x000e280000000800 */
[----:B------:R-:W1:Y:S04]  /*0c40*/  @!P2 LDS R17, [R22+0x4] ;  /* 0x000004001611a984 */ /* 0x000e680000000800 */
[----:B------:R-:W2:Y:S04]  /*0c50*/  @!P3 LDS R19, [R22+0x8] ;  /* 0x000008001613b984 */ /* 0x000ea80000000800 */
[----:B------:R-:W-:Y:S04]  /*0c60*/  @!P4 LDS R21, [R22+0xc] ;  /* 0x00000c001615c984 */ /* 0x000fe80000000800 */
[----:B------:R-:W3:Y:S01]  /*0c70*/  @!P4 LDS R20, [R23+0xc] ;  /* 0x00000c001714c984 */ /* 0x000ee20000000800 */
[----:B0-----:R-:W-:-:S04]  /*0c80*/  @!P1 FFMA R6, R15, R12, R6 ;  /* 0x0000000c0f069223 */ /* 0x001fc80000000006 */
[----:B-1----:R-:W-:-:S04]  /*0c90*/  @!P2 FFMA R6, R17, R14, R6 ;  /* 0x0000000e1106a223 */ /* 0x002fc80000000006 */
[----:B--2---:R-:W-:-:S04]  /*0ca0*/  @!P3 FFMA R6, R19, R16, R6 ;  /* 0x000000101306b223 */ /* 0x004fc80000000006 */
[----:B---3--:R-:W-:-:S07]  /*0cb0*/  @!P4 FFMA R6, R21, R20, R6 ;  /* 0x000000141506c223 */ /* 0x008fce0000000006 */
.L_x_33:
[----:B------:R-:W-:Y:S05]  /*0cc0*/  @!P5 BRA `(.L_x_32) ;  /* 0x000000000098d947 */ /* 0x000fea0003800000 */
[----:B------:R-:W-:Y:S02]  /*0cd0*/  ISETP.NE.AND P1, PT, R24, 0x1, PT ;  /* 0x000000011800780c */ /* 0x000fe40003f25270 */
[----:B------:R-:W-:-:S04]  /*0ce0*/  LOP3.LUT R12, R10, 0x1, RZ, 0xc0, !PT ;  /* 0x000000010a0c7812 */ /* 0x000fc800078ec0ff */
[----:B------:R-:W-:-:S07]  /*0cf0*/  ISETP.NE.U32.AND P3, PT, R12, 0x1, PT ;  /* 0x000000010c00780c */ /* 0x000fce0003f65070 */
[----:B------:R-:W-:Y:S06]  /*0d00*/  @!P1 BRA `(.L_x_34) ;  /* 0x0000000000489947 */ /* 0x000fec0003800000 */
[----:B------:R-:W0:Y:S01]  /*0d10*/  S2UR UR12, SR_CgaCtaId ;  /* 0x00000000000c79c3 */ /* 0x000e220000008800 */
[C---:B------:R-:W-:Y:S01]  /*0d20*/  IMAD.IADD R12, R13.reuse, 0x1, R2 ;  /* 0x000000010d0c7824 */ /* 0x040fe200078e0202 */
[----:B------:R-:W-:Y:S01]  /*0d30*/  UMOV UR11, 0x400 ;  /* 0x00000400000b7882 */ /* 0x000fe20000000000 */
[----:B------:R-:W-:Y:S02]  /*0d40*/  IMAD R14, R10, UR13, R13 ;  /* 0x0000000d0a0e7c24 */ /* 0x000fe4000f8e020d */
[----:B------:R-:W-:Y:S01]  /*0d50*/  VIADD R13, R13, 0x2 ;  /* 0x000000020d0d7836 */ /* 0x000fe20000000000 */
[C---:B------:R-:W-:Y:S02]  /*0d60*/  ISETP.GE.OR P1, PT, R12.reuse, UR8, !P0 ;  /* 0x000000080c007c0c */ /* 0x040fe4000c726670 */
[----:B------:R-:W-:Y:S01]  /*0d70*/  IADD3 R15, PT, PT, R12, 0x1, RZ ;  /* 0x000000010c0f7810 */ /* 0x000fe20007ffe0ff */
[----:B------:R-:W-:Y:S01]  /*0d80*/  IMAD.IADD R12, R11, 0x1, R12 ;  /* 0x000000010b0c7824 */ /* 0x000fe200078e020c */
[----:B------:R-:W-:-:S02]  /*0d90*/  LEA R19, R14, UR9, 0x2 ;  /* 0x000000090e137c11 */ /* 0x000fc4000f8e10ff */
[----:B------:R-:W-:Y:S01]  /*0da0*/  ISETP.GE.OR P2, PT, R15, UR8, !P0 ;  /* 0x000000080f007c0c */ /* 0x000fe2000c746670 */
[----:B0-----:R-:W-:-:S12]  /*0db0*/  ULEA UR11, UR12, UR11, 0x18 ;  /* 0x0000000b0c0b7291 */ /* 0x001fd8000f8ec0ff */
[----:B------:R-:W-:Y:S01]  /*0dc0*/  @!P2 LDS R14, [R19+0x4] ;  /* 0x00000400130ea984 */ /* 0x000fe20000000800 */
[----:B------:R-:W-:-:S03]  /*0dd0*/  LEA R16, R12, UR11, 0x2 ;  /* 0x0000000b0c107c11 */ /* 0x000fc6000f8e10ff */
[----:B------:R-:W-:Y:S04]  /*0de0*/  @!P1 LDS R12, [R19] ;  /* 0x00000000130c9984 */ /* 0x000fe80000000800 */
[----:B------:R-:W0:Y:S04]  /*0df0*/  @!P1 LDS R15, [R16] ;  /* 0x00000000100f9984 */ /* 0x000e280000000800 */
[----:B------:R-:W1:Y:S01]  /*0e00*/  @!P2 LDS R17, [R16+0x4] ;  /* 0x000004001011a984 */ /* 0x000e620000000800 */
[----:B0-----:R-:W-:-:S04]  /*0e10*/  @!P1 FFMA R6, R15, R12, R6 ;  /* 0x0000000c0f069223 */ /* 0x001fc80000000006 */
[----:B-1----:R-:W-:-:S07]  /*0e20*/  @!P2 FFMA R6, R17, R14, R6 ;  /* 0x0000000e1106a223 */ /* 0x002fce0000000006 */
.L_x_34:
[----:B------:R-:W-:Y:S05]  /*0e30*/  @P3 BRA `(.L_x_32) ;  /* 0x00000000003c3947 */ /* 0x000fea0003800000 */
[----:B------:R-:W-:Y:S01]  /*0e40*/  IADD3 R12, PT, PT, R2, R13, RZ ;  /* 0x0000000d020c7210 */ /* 0x000fe20007ffe0ff */
[----:B------:R-:W-:Y:S03]  /*0e50*/  BSSY.RECONVERGENT B0, `(.L_x_32) ;  /* 0x000000d000007945 */ /* 0x000fe60003800200 */
[----:B------:R-:W-:-:S13]  /*0e60*/  ISETP.GE.OR P0, PT, R12, UR8, !P0 ;  /* 0x000000080c007c0c */ /* 0x000fda000c706670 */
[----:B------:R-:W-:Y:S05]  /*0e70*/  @P0 BRA `(.L_x_35) ;  /* 0x0000000000280947 */ /* 0x000fea0003800000 */
[----:B------:R-:W0:Y:S01]  /*0e80*/  S2UR UR12, SR_CgaCtaId ;  /* 0x00000000000c79c3 */ /* 0x000e220000008800 */
[----:B------:R-:W-:Y:S01]  /*0e90*/  UMOV UR11, 0x400 ;  /* 0x00000400000b7882 */ /* 0x000fe20000000000 */
[----:B------:R-:W-:Y:S02]  /*0ea0*/  IMAD R10, R10, UR13, R13 ;  /* 0x0000000d0a0a7c24 */ /* 0x000fe4000f8e020d */
[----:B------:R-:W-:-:S03]  /*0eb0*/  IMAD.IADD R11, R11, 0x1, R12 ;  /* 0x000000010b0b7824 */ /* 0x000fc600078e020c */
[----:B------:R-:W-:-:S06]  /*0ec0*/  LEA R10, R10, UR9, 0x2 ;  /* 0x000000090a0a7c11 */ /* 0x000fcc000f8e10ff */
[----:B------:R-:W-:Y:S01]  /*0ed0*/  LDS R10, [R10] ;  /* 0x000000000a0a7984 */ /* 0x000fe20000000800 */
[----:B0-----:R-:W-:-:S06]  /*0ee0*/  ULEA UR11, UR12, UR11, 0x18 ;  /* 0x0000000b0c0b7291 */ /* 0x001fcc000f8ec0ff */
[----:B------:R-:W-:-:S06]  /*0ef0*/  LEA R11, R11, UR11, 0x2 ;  /* 0x0000000b0b0b7c11 */ /* 0x000fcc000f8e10ff */
[----:B------:R-:W0:Y:S02]  /*0f00*/  LDS R11, [R11] ;  /* 0x000000000b0b7984 */ /* 0x000e240000000800 */
[----:B0-----:R-:W-:-:S07]  /*0f10*/  FFMA R6, R11, R10, R6 ;  /* 0x0000000a0b067223 */ /* 0x001fce0000000006 */
.L_x_35:
[----:B------:R-:W-:Y:S05]  /*0f20*/  BSYNC.RECONVERGENT B0 ;  /* 0x0000000000007941 */ /* 0x000fea0003800200 */
.L_x_32:
[----:B------:R-:W-:Y:S05]  /*0f30*/  BRA.U UP1, `(.L_x_36) ;  /* 0xfffffff501d07547 */ /* 0x000fea000b83ffff */
[----:B------:R-:W-:Y:S05]  /*0f40*/  BRA.U UP0, `(.L_x_37) ;  /* 0xfffffff500b47547 */ /* 0x000fea000b83ffff */
.L_x_29:
[----:B------:R-:W1:Y:S01]  /*0f50*/  LDCU UR5, c[0x0][0x3b4] ;  /* 0x00007680ff0577ac */ /* 0x000e620008000800 */
[----:B------:R-:W2:Y:S01]  /*0f60*/  LDC.64 R2, c[0x0][0x390] ;  /* 0x0000e400ff027b82 */ /* 0x000ea20000000a00 */
[----:B------:R-:W3:Y:S01]  /*0f70*/  LDCU UR10, c[0x0][0x3b8] ;  /* 0x00007700ff0a77ac */ /* 0x000ee20008000800 */
[----:B-1----:R-:W-:-:S04]  /*0f80*/  IMAD R4, R7, UR5, R4 ;  /* 0x0000000507047c24 */ /* 0x002fc8000f8e0204 */
[----:B---3--:R-:W-:-:S04]  /*0f90*/  IMAD R5, R4, UR10, R5 ;  /* 0x0000000a04057c24 */ /* 0x008fc8000f8e0205 */
[----:B--2---:R-:W-:-:S05]  /*0fa0*/  IMAD.WIDE R2, R5, 0x4, R2 ;  /* 0x0000000405027825 */ /* 0x004fca00078e0202 */
[----:B------:R-:W-:Y:S01]  /*0fb0*/  STG.E desc[UR14][R2.64], R6 ;  /* 0x0000000602007986 */ /* 0x000fe2000c10190e */
[----:B------:R-:W-:Y:S05]  /*0fc0*/  EXIT ;  /* 0x000000000000794d */ /* 0x000fea0003800000 */
.L_x_38:
        /* <DEDUP_REMOVED lines=11> */
.L_x_51:


//--------------------- .text._Z27convolution_3d_basic_kernelPKfS0_Pfiiiiiiiii --------------------------
	.section	.text._Z27convolution_3d_basic_kernelPKfS0_Pfiiiiiiiii,"ax",@progbits
	.align	128
        .global         _Z27convolution_3d_basic_kernelPKfS0_Pfiiiiiiiii
        .type           _Z27convolution_3d_basic_kernelPKfS0_Pfiiiiiiiii,@function
        .size           _Z27convolution_3d_basic_kernelPKfS0_Pfiiiiiiiii,(.L_x_52 - _Z27convolution_3d_basic_kernelPKfS0_Pfiiiiiiiii)
        .other          _Z27convolution_3d_basic_kernelPKfS0_Pfiiiiiiiii,@"STO_CUDA_ENTRY STV_DEFAULT"
_Z27convolution_3d_basic_kernelPKfS0_Pfiiiiiiiii:
.text._Z27convolution_3d_basic_kernelPKfS0_Pfiiiiiiiii:
        /* <DEDUP_REMOVED lines=28> */
[----:B------:R-:W-:Y:S02]  /*01c0*/  LOP3.LUT R9, R3, 0x7ffffff8, RZ, 0xc0, !PT ;  /* 0x7ffffff803097812 */ /* 0x000fe400078ec0ff */
[----:B------:R-:W-:-:S07]  /*01d0*/  MOV R8, RZ ;  /* 0x000000ff00087202 */ /* 0x000fce0000000f00 */
.L_x_47:
[----:B------:R-:W-:Y:S01]  /*01e0*/  VIADD R10, R7, UR4 ;  /* 0x00000004070a7c36 */ /* 0x000fe20008000000 */
[----:B------:R-:W-:-:S06]  /*01f0*/  UMOV UR5, URZ ;  /* 0x000000ff00057c82 */ /* 0x000fcc0008000000 */
.L_x_46:
[----:B------:R-:W0:Y:S01]  /*0200*/  LDCU.64 UR12, c[0x0][0x3a8] ;  /* 0x00007500ff0c77ac */ /* 0x000e220008000a00 */
[----:B------:R-:W-:Y:S01]  /*0210*/  IADD3 R3, PT, PT, R0, UR5, RZ ;  /* 0x0000000500037c10 */ /* 0x000fe2000fffe0ff */
[----:B------:R-:W-:Y:S01]  /*0220*/  HFMA2 R4, -RZ, RZ, 0, 0 ;  /* 0x00000000ff047431 */ /* 0x000fe200000001ff */
[----:B------:R-:W1:Y:S01]  /*0230*/  LDCU.64 UR8, c[0x0][0x398] ;  /* 0x00007300ff0877ac */ /* 0x000e620008000a00 */
[----:B0-----:R-:W-:Y:S01]  /*0240*/  IMAD.U32 R11, RZ, RZ, UR13 ;  /* 0x0000000dff0b7e24 */ /* 0x001fe2000f8e00ff */
[----:B------:R-:W-:Y:S02]  /*0250*/  UIMAD UR10, UR4, UR12, UR5 ;  /* 0x0000000c040a72a4 */ /* 0x000fe4000f8e0205 */
[----:B------:R-:W-:Y:S01]  /*0260*/  UIADD3 UR5, UPT, UPT, UR5, 0x1, URZ ;  /* 0x0000000105057890 */ /* 0x000fe2000fffe0ff */
[----:B-1----:R-:W-:Y:S01]  /*0270*/  ISETP.GE.AND P0, PT, R3, UR9, PT ;  /* 0x0000000903007c0c */ /* 0x002fe2000bf06270 */
[C---:B------:R-:W-:Y:S01]  /*0280*/  IMAD R12, R10.reuse, UR9, R3 ;  /* 0x000000090a0c7c24 */ /* 0x040fe2000f8e0203 */
[----:B------:R-:W-:Y:S01]  /*0290*/  ISETP.GE.U32.AND P1, PT, R11, 0x8, PT ;  /* 0x000000080b00780c */ /* 0x000fe20003f26070 */
[----:B------:R-:W-:Y:S01]  /*02a0*/  UISETP.NE.AND UP0, UPT, UR5, UR12, UPT ;  /* 0x0000000c0500728c */ /* 0x000fe2000bf05270 */
[----:B------:R-:W-:-:S11]  /*02b0*/  ISETP.LT.AND P0, PT, R10, UR8, !P0 ;  /* 0x000000080a007c0c */ /* 0x000fd6000c701270 */
[----:B------:R-:W-:Y:S05]  /*02c0*/  @!P1 BRA `(.L_x_40) ;  /* 0x0000000000d49947 */ /* 0x000fea0003800000 */
[----:B------:R-:W-:Y:S01]  /*02d0*/  IMAD.MOV.U32 R14, RZ, RZ, RZ ;  /* 0x000000ffff0e7224 */ /* 0x000fe200078e00ff */
[----:B------:R-:W0:Y:S06]  /*02e0*/  LDCU UR8, c[0x0][0x3a0] ;  /* 0x00007400ff0877ac */ /* 0x000e2c0008000800 */
.L_x_41:
[----:B------:R-:W1:Y:S01]  /*02f0*/  LDC R11, c[0x0][0x3ac] ;  /* 0x0000eb00ff0b7b82 */ /* 0x000e620000000800 */
[----:B------:R-:W-:-:S04]  /*0300*/  IADD3 R13, PT, PT, R6, R14, RZ ;  /* 0x0000000e060d7210 */ /* 0x000fc80007ffe0ff */
[C---:B0-----:R-:W-:Y:S01]  /*0310*/  ISETP.GE.OR P1, PT, R13.reuse, UR8, !P0 ;  /* 0x000000080d007c0c */ /* 0x041fe2000c726670 */
[----:B------:R-:W-:Y:S01]  /*0320*/  IMAD R15, R12, UR8, R13 ;  /* 0x000000080c0f7c24 */ /* 0x000fe2000f8e020d */
[----:B------:R-:W-:Y:S01]  /*0330*/  IADD3 R18, PT, PT, R13, 0x1, RZ ;  /* 0x000000010d127810 */ /* 0x000fe20007ffe0ff */
[----:B------:R-:W0:Y:S03]  /*0340*/  LDC.64 R2, c[0x0][0x380] ;  /* 0x0000e000ff027b82 */ /* 0x000e260000000a00 */
[----:B------:R-:W-:-:S05]  /*0350*/  ISETP.GE.OR P6, PT, R18, UR8, !P0 ;  /* 0x0000000812007c0c */ /* 0x000fca000c7c6670 */
[----:B------:R-:W2:Y:S01]  /*0360*/  LDC.64 R4, c[0x0][0x388] ;  /* 0x0000e200ff047b82 */ /* 0x000ea20000000a00 */
[----:B-1----:R-:W-:Y:S02]  /*0370*/  IMAD R17, R11, UR10, R14 ;  /* 0x0000000a0b117c24 */ /* 0x002fe4000f8e020e */
[----:B0-----:R-:W-:-:S05]  /*0380*/  IMAD.WIDE R2, R15, 0x4, R2 ;  /* 0x000000040f027825 */ /* 0x001fca00078e0202 */
[----:B------:R-:W3:Y:S01]  /*0390*/  @!P1 LDG.E R15, desc[UR6][R2.64] ;  /* 0x00000006020f9981 */ /* 0x000ee2000c1e1900 */
[----:B--2---:R-:W-:-:S03]  /*03a0*/  IMAD.WIDE R4, R17, 0x4, R4 ;  /* 0x0000000411047825 */ /* 0x004fc600078e0204 */
[----:B------:R-:W2:Y:S04]  /*03b0*/  @!P6 LDG.E R19, desc[UR6][R2.64+0x4] ;  /* 0x000004060213e981 */ /* 0x000ea8000c1e1900 */
[----:B------:R-:W3:Y:S04]  /*03c0*/  @!P1 LDG.E R17, desc[UR6][R4.64] ;  /* 0x0000000604119981 */ /* 0x000ee8000c1e1900 */
[----:B------:R-:W2:Y:S01]  /*03d0*/  @!P6 LDG.E R18, desc[UR6][R4.64+0x4] ;  /* 0x000004060412e981 */ /* 0x000ea2000c1e1900 */
[C---:B------:R-:W-:Y:S01]  /*03e0*/  VIADD R20, R13.reuse, 0x2 ;  /* 0x000000020d147836 */ /* 0x040fe20000000000 */
[----:B------:R-:W-:-:S04]  /*03f0*/  IADD3 R21, PT, PT, R13, 0x3, RZ ;  /* 0x000000030d157810 */ /* 0x000fc80007ffe0ff */
[----:B------:R-:W-:Y:S02]  /*0400*/  ISETP.GE.OR P5, PT, R20, UR8, !P0 ;  /* 0x0000000814007c0c */ /* 0x000fe4000c7a6670 */
[----:B------:R-:W-:Y:S02]  /*0410*/  ISETP.GE.OR P4, PT, R21, UR8, !P0 ;  /* 0x0000000815007c0c */ /* 0x000fe4000c786670 */
[C---:B------:R-:W-:Y:S01]  /*0420*/  IADD3 R20, PT, PT, R13.reuse, 0x4, RZ ;  /* 0x000000040d147810 */ /* 0x040fe20007ffe0ff */
[----:B------:R-:W-:-:S03]  /*0430*/  VIADD R21, R13, 0x5 ;  /* 0x000000050d157836 */ /* 0x000fc60000000000 */
[----:B------:R-:W-:Y:S02]  /*0440*/  ISETP.GE.OR P3, PT, R20, UR8, !P0 ;  /* 0x0000000814007c0c */ /* 0x000fe4000c766670 */
[----:B------:R-:W-:Y:S02]  /*0450*/  IADD3 R20, PT, PT, R13, 0x6, RZ ;  /* 0x000000060d147810 */ /* 0x000fe40007ffe0ff */
[----:B------:R-:W-:Y:S02]  /*0460*/  ISETP.GE.OR P2, PT, R21, UR8, !P0 ;  /* 0x0000000815007c0c */ /* 0x000fe4000c746670 */
[----:B------:R-:W-:Y:S02]  /*0470*/  IADD3 R21, PT, PT, R13, 0x7, RZ ;  /* 0x000000070d157810 */ /* 0x000fe40007ffe0ff */
[----:B------:R-:W4:Y:S09]  /*0480*/  @!P4 LDG.E R13, desc[UR6][R2.64+0xc] ;  /* 0x00000c06020dc981 */ /* 0x000f32000c1e1900 */
[----:B------:R-:W5:Y:S01]  /*0490*/  @!P2 LDG.E R22, desc[UR6][R4.64+0x14] ;  /* 0x000014060416a981 */ /* 0x000f62000c1e1900 */
[----:B---3--:R-:W-:-:S03]  /*04a0*/  @!P1 FFMA R8, R15, R17, R8 ;  /* 0x000000110f089223 */ /* 0x008fc60000000008 */
[----:B------:R-:W3:Y:S01]  /*04b0*/  @!P5 LDG.E R17, desc[UR6][R2.64+0x8] ;  /* 0x000008060211d981 */ /* 0x000ee2000c1e1900 */
[----:B------:R-:W-:-:S03]  /*04c0*/  ISETP.GE.OR P1, PT, R20, UR8, !P0 ;  /* 0x0000000814007c0c */ /* 0x000fc6000c726670 */
[----:B------:R-:W3:Y:S01]  /*04d0*/  @!P5 LDG.E R15, desc[UR6][R4.64+0x8] ;  /* 0x00000806040fd981 */ /* 0x000ee2000c1e1900 */
[----:B--2---:R-:W-:-:S03]  /*04e0*/  @!P6 FFMA R8, R19, R18, R8 ;  /* 0x000000121308e223 */ /* 0x004fc60000000008 */
[----:B------:R-:W4:Y:S01]  /*04f0*/  @!P4 LDG.E R20, desc[UR6][R4.64+0xc] ;  /* 0x00000c060414c981 */ /* 0x000f22000c1e1900 */
        /* <DEDUP_REMOVED lines=9> */
[----:B---3--:R-:W-:-:S04]  /*0590*/  @!P5 FFMA R8, R17, R15, R8 ;  /* 0x0000000f1108d223 */ /* 0x008fc80000000008 */
[----:B----4-:R-:W-:-:S04]  /*05a0*/  @!P4 FFMA R8, R13, R20, R8 ;  /* 0x000000140d08c223 */ /* 0x010fc80000000008 */
[----:B--2---:R-:W-:-:S04]  /*05b0*/  @!P3 FFMA R8, R19, R18, R8 ;  /* 0x000000121308b223 */ /* 0x004fc80000000008 */
[----:B-----5:R-:W-:Y:S01]  /*05c0*/  @!P2 FFMA R8, R21, R22, R8 ;  /* 0x000000161508a223 */ /* 0x020fe20000000008 */
[----:B------:R-:W-:-:S03]  /*05d0*/  ISETP.NE.AND P2, PT, R14, R9, PT ;  /* 0x000000090e00720c */ /* 0x000fc60003f45270 */
[----:B------:R-:W-:-:S04]  /*05e0*/  @!P1 FFMA R8, R23, R24, R8 ;  /* 0x0000001817089223 */ /* 0x000fc80000000008 */
[----:B------:R-:W-:-:S06]  /*05f0*/  @!P6 FFMA R8, R25, R26, R8 ;  /* 0x0000001a1908e223 */ /* 0x000fcc0000000008 */
[----:B------:R-:W-:Y:S05]  /*0600*/  @P2 BRA `(.L_x_41) ;  /* 0xfffffffc00382947 */ /* 0x000fea000383ffff */
[----:B------:R-:W-:-:S07]  /*0610*/  MOV R4, R9 ;  /* 0x0000000900047202 */ /* 0x000fce0000000f00 */
.L_x_40:
[----:B------:R-:W-:-:S13]  /*0620*/  ISETP.NE.AND P1, PT, R16, RZ, PT ;  /* 0x000000ff1000720c */ /* 0x000fda0003f25270 */
[----:B------:R-:W-:Y:S05]  /*0630*/  @!P1 BRA `(.L_x_42) ;  /* 0x0000000400289947 */ /* 0x000fea0003800000 */
[----:B------:R-:W-:Y:S02]  /*0640*/  IADD3 R2, PT, PT, R16, -0x1, RZ ;  /* 0xffffffff10027810 */ /* 0x000fe40007ffe0ff */
[----:B------:R-:W-:Y:S02]  /*0650*/  LOP3.LUT P5, R22, R11, 0x3, RZ, 0xc0, !PT ;  /* 0x000000030b167812 */ /* 0x000fe400078ac0ff */
[----:B------:R-:W-:-:S13]  /*0660*/  ISETP.GE.U32.AND P1, PT, R2, 0x3, PT ;  /* 0x000000030200780c */ /* 0x000fda0003f26070 */
[----:B------:R-:W-:Y:S05]  /*0670*/  @!P1 BRA `(.L_x_43) ;  /* 0x0000000000709947 */ /* 0x000fea0003800000 */
[----:B------:R-:W0:Y:S01]  /*0680*/  LDCU UR8, c[0x0][0x3a0] ;  /* 0x00007400ff0877ac */ /* 0x000e220008000800 */
[----:B------:R-:W1:Y:S01]  /*0690*/  LDC.64 R14, c[0x0][0x388] ;  /* 0x0000e200ff0e7b82 */ /* 0x000e620000000a00 */
[--C-:B------:R-:W-:Y:S02]  /*06a0*/  IMAD.IADD R17, R6, 0x1, R4.reuse ;  /* 0x0000000106117824 */ /* 0x100fe400078e0204 */
[----:B------:R-:W-:-:S03]  /*06b0*/  IMAD R13, R11, UR10, R4 ;  /* 0x0000000a0b0d7c24 */ /* 0x000fc6000f8e0204 */
[C---:B------:R-:W-:Y:S02]  /*06c0*/  IADD3 R5, PT, PT, R17.reuse, 0x1, RZ ;  /* 0x0000000111057810 */ /* 0x040fe40007ffe0ff */
[----:B------:R-:W2:Y:S01]  /*06d0*/  LDC.64 R2, c[0x0][0x380] ;  /* 0x0000e000ff027b82 */ /* 0x000ea20000000a00 */
[C---:B------:R-:W-:Y:S02]  /*06e0*/  IADD3 R18, PT, PT, R17.reuse, 0x2, RZ ;  /* 0x0000000211127810 */ /* 0x040fe40007ffe0ff */
[----:B0-----:R-:W-:Y:S02]  /*06f0*/  ISETP.GE.OR P1, PT, R17, UR8, !P0 ;  /* 0x0000000811007c0c */ /* 0x001fe4000c726670 */
[----:B------:R-:W-:Y:S01]  /*0700*/  ISETP.GE.OR P2, PT, R5, UR8, !P0 ;  /* 0x0000000805007c0c */ /* 0x000fe2000c746670 */
[----:B------:R-:W-:Y:S01]  /*0710*/  IMAD R5, R12, UR8, R17 ;  /* 0x000000080c057c24 */ /* 0x000fe2000f8e0211 */
[----:B------:R-:W-:Y:S01]  /*0720*/  ISETP.GE.OR P3, PT, R18, UR8, !P0 ;  /* 0x0000000812007c0c */ /* 0x000fe2000c766670 */
[----:B-1----:R-:W-:-:S04]  /*0730*/  IMAD.WIDE R14, R13, 0x4, R14 ;  /* 0x000000040d0e7825 */ /* 0x002fc800078e020e */
[----:B------:R-:W-:Y:S02]  /*0740*/  VIADD R13, R17, 0x3 ;  /* 0x00000003110d7836 */ /* 0x000fe40000000000 */
[----:B--2---:R-:W-:-:S03]  /*0750*/  IMAD.WIDE R2, R5, 0x4, R2 ;  /* 0x0000000405027825 */ /* 0x004fc600078e0202 */
[----:B------:R-:W-:Y:S01]  /*0760*/  ISETP.GE.OR P4, PT, R13, UR8, !P0 ;  /* 0x000000080d007c0c */ /* 0x000fe2000c786670 */
[----:B------:R-:W2:Y:S04]  /*0770*/  @!P2 LDG.E R18, desc[UR6][R14.64+0x4] ;  /* 0x000004060e12a981 */ /* 0x000ea8000c1e1900 */
[----:B------:R-:W3:Y:S04]  /*0780*/  @!P1 LDG.E R13, desc[UR6][R14.64] ;  /* 0x000000060e0d9981 */ /* 0x000ee8000c1e1900 */
        /* <DEDUP_REMOVED lines=11> */
.L_x_43:
[----:B------:R-:W-:Y:S05]  /*0840*/  @!P5 BRA `(.L_x_42) ;  /* 0x0000000000a4d947 */ /* 0x000fea0003800000 */
[----:B------:R-:W-:Y:S02]  /*0850*/  ISETP.NE.AND P1, PT, R22, 0x1, PT ;  /* 0x000000011600780c */ /* 0x000fe40003f25270 */
[----:B------:R-:W-:-:S04]  /*0860*/  LOP3.LUT R2, R11, 0x1, RZ, 0xc0, !PT ;  /* 0x000000010b027812 */ /* 0x000fc800078ec0ff */
[----:B------:R-:W-:-:S07]  /*0870*/  ISETP.NE.U32.AND P3, PT, R2, 0x1, PT ;  /* 0x000000010200780c */ /* 0x000fce0003f65070 */
[----:B------:R-:W-:Y:S06]  /*0880*/  @!P1 BRA `(.L_x_44) ;  /* 0x0000000000549947 */ /* 0x000fec0003800000 */
[----:B------:R-:W0:Y:S01]  /*0890*/  LDCU UR8, c[0x0][0x3a0] ;  /* 0x00007400ff0877ac */ /* 0x000e220008000800 */
[----:B------:R-:W-:-:S05]  /*08a0*/  IADD3 R5, PT, PT, R6, R4, RZ ;  /* 0x0000000406057210 */ /* 0x000fca0007ffe0ff */
[C---:B------:R-:W-:Y:S01]  /*08b0*/  VIADD R2, R5.reuse, 0x1 ;  /* 0x0000000105027836 */ /* 0x040fe20000000000 */
[----:B0-----:R-:W-:Y:S01]  /*08c0*/  ISETP.GE.OR P1, PT, R5, UR8, !P0 ;  /* 0x0000000805007c0c */ /* 0x001fe2000c726670 */
[----:B------:R-:W-:-:S03]  /*08d0*/  IMAD R5, R12, UR8, R5 ;  /* 0x000000080c057c24 */ /* 0x000fc6000f8e0205 */
[----:B------:R-:W-:Y:S02]  /*08e0*/  ISETP.GE.OR P2, PT, R2, UR8, !P0 ;  /* 0x0000000802007c0c */ /* 0x000fe4000c746670 */
[----:B------:R-:W0:Y:S08]  /*08f0*/  LDC.64 R2, c[0x0][0x380] ;  /* 0x0000e000ff027b82 */ /* 0x000e300000000a00 */
[----:B------:R-:W1:Y:S01]  /*0900*/  @!P1 LDC.64 R18, c[0x0][0x388] ;  /* 0x0000e200ff129b82 */ /* 0x000e620000000a00 */
[----:B------:R-:W-:-:S07]  /*0910*/  @!P1 IMAD R13, R11, UR10, R4 ;  /* 0x0000000a0b0d9c24 */ /* 0x000fce000f8e0204 */
[----:B------:R-:W2:Y:S01]  /*0920*/  @!P2 LDC.64 R14, c[0x0][0x388] ;  /* 0x0000e200ff0eab82 */ /* 0x000ea20000000a00 */
[----:B0-----:R-:W-:-:S05]  /*0930*/  IMAD.WIDE R2, R5, 0x4, R2 ;  /* 0x0000000405027825 */ /* 0x001fca00078e0202 */
[----:B------:R-:W3:Y:S01]  /*0940*/  @!P1 LDG.E R5, desc[UR6][R2.64] ;  /* 0x0000000602059981 */ /* 0x000ee2000c1e1900 */
[----:B-1----:R-:W-:-:S04]  /*0950*/  @!P1 IMAD.WIDE R18, R13, 0x4, R18 ;  /* 0x000000040d129825 */ /* 0x002fc800078e0212 */
[----:B------:R-:W-:Y:S02]  /*0960*/  @!P2 IMAD R13, R11, UR10, R4 ;  /* 0x0000000a0b0dac24 */ /* 0x000fe4000f8e0204 */
[----:B------:R-:W3:Y:S02]  /*0970*/  @!P1 LDG.E R18, desc[UR6][R18.64] ;  /* 0x0000000612129981 */ /* 0x000ee4000c1e1900 */
[----:B--2---:R-:W-:Y:S02]  /*0980*/  @!P2 IMAD.WIDE R14, R13, 0x4, R14 ;  /* 0x000000040d0ea825 */ /* 0x004fe400078e020e */
[----:B------:R-:W2:Y:S04]  /*0990*/  @!P2 LDG.E R13, desc[UR6][R2.64+0x4] ;  /* 0x00000406020da981 */ /* 0x000ea8000c1e1900 */
[----:B------:R-:W2:Y:S01]  /*09a0*/  @!P2 LDG.E R14, desc[UR6][R14.64+0x4] ;  /* 0x000004060e0ea981 */ /* 0x000ea2000c1e1900 */
[----:B------:R-:W-:Y:S01]  /*09b0*/  IADD3 R4, PT, PT, R4, 0x2, RZ ;  /* 0x0000000204047810 */ /* 0x000fe20007ffe0ff */
[----:B---3--:R-:W-:-:S04]  /*09c0*/  @!P1 FFMA R8, R5, R18, R8 ;  /* 0x0000001205089223 */ /* 0x008fc80000000008 */
[----:B--2---:R-:W-:-:S07]  /*09d0*/  @!P2 FFMA R8, R13, R14, R8 ;  /* 0x0000000e0d08a223 */ /* 0x004fce0000000008 */
.L_x_44:
[----:B------:R-:W-:Y:S05]  /*09e0*/  @P3 BRA `(.L_x_42) ;  /* 0x00000000003c3947 */ /* 0x000fea0003800000 */
[----:B------:R-:W0:Y:S01]  /*09f0*/  LDCU UR8, c[0x0][0x3a0] ;  /* 0x00007400ff0877ac */ /* 0x000e220008000800 */
[----:B------:R-:W-:Y:S01]  /*0a00*/  IADD3 R5, PT, PT, R6, R4, RZ ;  /* 0x0000000406057210 */ /* 0x000fe20007ffe0ff */
[----:B------:R-:W-:Y:S03]  /*0a10*/  BSSY.RECONVERGENT B0, `(.L_x_42) ;  /* 0x000000c000007945 */ /* 0x000fe60003800200 */
[----:B0-----:R-:W-:-:S13]  /*0a20*/  ISETP.GE.OR P0, PT, R5, UR8, !P0 ;  /* 0x0000000805007c0c */ /* 0x001fda000c706670 */
        /* <DEDUP_REMOVED lines=10> */
.L_x_45:
[----:B------:R-:W-:Y:S05]  /*0ad0*/  BSYNC.RECONVERGENT B0 ;  /* 0x0000000000007941 */ /* 0x000fea0003800200 */
.L_x_42:
[----:B------:R-:W-:Y:S05]  /*0ae0*/  BRA.U UP0, `(.L_x_46) ;  /* 0xfffffff500c47547 */ /* 0x000fea000b83ffff */
[----:B------:R-:W0:Y:S01]  /*0af0*/  LDCU UR5, c[0x0][0x3a4] ;  /* 0x00007480ff0577ac */ /* 0x000e220008000800 */
[----:B------:R-:W-:-:S04]  /*0b00*/  UIADD3 UR4, UPT, UPT, UR4, 0x1, URZ ;  /* 0x0000000104047890 */ /* 0x000fc8000fffe0ff */
[----:B0-----:R-:W-:-:S09]  /*0b10*/  UISETP.NE.AND UP0, UPT, UR4, UR5, UPT ;  /* 0x000000050400728c */ /* 0x001fd2000bf05270 */
[----:B------:R-:W-:Y:S05]  /*0b20*/  BRA.U UP0, `(.L_x_47) ;  /* 0xfffffff500ac7547 */ /* 0x000fea000b83ffff */
.L_x_39:
        /* <DEDUP_REMOVED lines=8> */
.L_x_48:
        /* <DEDUP_REMOVED lines=13> */
.L_x_52:


//--------------------- .nv.shared._Z29convolution_3d_strided_kernelPKfS0_Pfiiiiiiiiiiii --------------------------
	.section	.nv.shared._Z29convolution_3d_strided_kernelPKfS0_Pfiiiiiiiiiiii,"aw",@nobits
	.sectionflags	@""
	.align	16
	.zero		1024


//--------------------- .nv.shared.reserved.0     --------------------------
	.section	.nv.shared.reserved.0,"aw",@nobits
	.weak		__nv_reservedSMEM_offset_0_alias
	.size		__nv_reservedSMEM_offset_0_alias, 0, 64
	.other		__nv_reservedSMEM_offset_0_alias,@"STO_CUDA_RESERVED_SHARED STV_DEFAULT"
__nv_reservedSMEM_offset_0_alias:
	.zero		0
	.zero		64


//--------------------- .nv.shared._Z27cross_correlation_3d_kernelPKfS0_Pfiiiiiiiii --------------------------
	.section	.nv.shared._Z27cross_correlation_3d_kernelPKfS0_Pfiiiiiiiii,"aw",@nobits
	.sectionflags	@""
	.align	16
	.zero		1024


//--------------------- .nv.shared._Z27convolution_3d_tiled_kernelPKfS0_Pfiiiiiiiii --------------------------
	.section	.nv.shared._Z27convolution_3d_tiled_kernelPKfS0_Pfiiiiiiiii,"aw",@nobits
	.sectionflags	@""
	.align	16
	.zero		1024


//--------------------- .nv.shared._Z27convolution_3d_basic_kernelPKfS0_Pfiiiiiiiii --------------------------
	.section	.nv.shared._Z27convolution_3d_basic_kernelPKfS0_Pfiiiiiiiii,"aw",@nobits
	.sectionflags	@""
	.align	16
	.zero		1024


//--------------------- .nv.constant0._Z29convolution_3d_strided_kernelPKfS0_Pfiiiiiiiiiiii --------------------------
	.section	.nv.constant0._Z29convolution_3d_strided_kernelPKfS0_Pfiiiiiiiiiiii,"a",@progbits
	.sectionflags	@""
	.align	4
.nv.constant0._Z29convolution_3d_strided_kernelPKfS0_Pfiiiiiiiiiiii:
	.zero		968


//--------------------- .nv.constant0._Z27cross_correlation_3d_kernelPKfS0_Pfiiiiiiiii --------------------------
	.section	.nv.constant0._Z27cross_correlation_3d_kernelPKfS0_Pfiiiiiiiii,"a",@progbits
	.sectionflags	@""
	.align	4
.nv.constant0._Z27cross_correlation_3d_kernelPKfS0_Pfiiiiiiiii:
	.zero		956


//--------------------- .nv.constant0._Z27convolution_3d_tiled_kernelPKfS0_Pfiiiiiiiii --------------------------
	.section	.nv.constant0._Z27convolution_3d_tiled_kernelPKfS0_Pfiiiiiiiii,"a",@progbits
	.sectionflags	@""
	.align	4
.nv.constant0._Z27convolution_3d_tiled_kernelPKfS0_Pfiiiiiiiii:
	.zero		956


//--------------------- .nv.constant0._Z27convolution_3d_basic_kernelPKfS0_Pfiiiiiiiii --------------------------
	.section	.nv.constant0._Z27convolution_3d_basic_kernelPKfS0_Pfiiiiiiiii,"a",@progbits
	.sectionflags	@""
	.align	4
.nv.constant0._Z27convolution_3d_basic_kernelPKfS0_Pfiiiiiiiii:
	.zero		956


//--------------------- SYMBOLS --------------------------

	.type		.nv.reservedSmem.offset0,@object
	.size		.nv.reservedSmem.offset0,0x4
	.type		.nv.reservedSmem.cap,@object
	.size		.nv.reservedSmem.cap,0x4
